	.headerflags	@"EF_CUDA_TEXMODE_UNIFIED EF_CUDA_64BIT_ADDRESS EF_CUDA_SM80 EF_CUDA_VIRTUAL_SM(EF_CUDA_SM80)"
	.elftype	@"ET_EXEC"


//--------------------- .nv.info                  --------------------------
	.section	.nv.info,"",@"SHT_CUDA_INFO"
	.align	4


	//----- nvinfo : EIATTR_REGCOUNT
	.align		4
        /*0000*/ 	.byte	0x04, 0x2f
        /*0002*/ 	.short	(.L_1 - .L_0)
	.align		4
.L_0:
        /*0004*/ 	.word	index@(candidate1)
        /*0008*/ 	.word	0x000000e9


	//----- nvinfo : EIATTR_MAX_STACK_SIZE
	.align		4
.L_1:
        /*000c*/ 	.byte	0x04, 0x23
        /*000e*/ 	.short	(.L_3 - .L_2)
	.align		4
.L_2:
        /*0010*/ 	.word	index@(candidate1)
        /*0014*/ 	.word	0x00000000


	//----- nvinfo : EIATTR_MIN_STACK_SIZE
	.align		4
.L_3:
        /*0018*/ 	.byte	0x04, 0x12
        /*001a*/ 	.short	(.L_5 - .L_4)
	.align		4
.L_4:
        /*001c*/ 	.word	index@(candidate1)
        /*0020*/ 	.word	0x00000000


	//----- nvinfo : EIATTR_FRAME_SIZE
	.align		4
.L_5:
        /*0024*/ 	.byte	0x04, 0x11
        /*0026*/ 	.short	(.L_7 - .L_6)
	.align		4
.L_6:
        /*0028*/ 	.word	index@(candidate1)
        /*002c*/ 	.word	0x00000000
.L_7:


//--------------------- .nv.info.candidate1       --------------------------
	.section	.nv.info.candidate1,"",@"SHT_CUDA_INFO"
	.align	4


	//----- nvinfo : EIATTR_CUDA_API_VERSION
	.align		4
        /*0000*/ 	.byte	0x04, 0x37
        /*0002*/ 	.short	(.L_9 - .L_8)
.L_8:
        /*0004*/ 	.word	0x00000075


	//----- nvinfo : EIATTR_SW2861232_WAR
	.align		4
.L_9:
        /*0008*/ 	.byte	0x01, 0x35
	.zero		2


	//----- nvinfo : EIATTR_PARAM_CBANK
	.align		4
        /*000c*/ 	.byte	0x04, 0x0a
        /*000e*/ 	.short	(.L_11 - .L_10)
	.align		4
.L_10:
        /*0010*/ 	.word	index@(.nv.constant0.candidate1)
        /*0014*/ 	.short	0x0160
        /*0016*/ 	.short	0x0018


	//----- nvinfo : EIATTR_CBANK_PARAM_SIZE
	.align		4
.L_11:
        /*0018*/ 	.byte	0x03, 0x19
        /*001a*/ 	.short	0x0018


	//----- nvinfo : EIATTR_KPARAM_INFO
	.align		4
        /*001c*/ 	.byte	0x04, 0x17
        /*001e*/ 	.short	(.L_13 - .L_12)
.L_12:
        /*0020*/ 	.word	0x00000000
        /*0024*/ 	.short	0x0002
        /*0026*/ 	.short	0x0010
        /*0028*/ 	.byte	0x00, 0xf0, 0x21, 0x00


	//----- nvinfo : EIATTR_KPARAM_INFO
	.align		4
.L_13:
        /*002c*/ 	.byte	0x04, 0x17
        /*002e*/ 	.short	(.L_15 - .L_14)
.L_14:
        /*0030*/ 	.word	0x00000000
        /*0034*/ 	.short	0x0001
        /*0036*/ 	.short	0x0008
        /*0038*/ 	.byte	0x00, 0xf0, 0x21, 0x00


	//----- nvinfo : EIATTR_KPARAM_INFO
	.align		4
.L_15:
        /*003c*/ 	.byte	0x04, 0x17
        /*003e*/ 	.short	(.L_17 - .L_16)
.L_16:
        /*0040*/ 	.word	0x00000000
        /*0044*/ 	.short	0x0000
        /*0046*/ 	.short	0x0000
        /*0048*/ 	.byte	0x00, 0xf0, 0x21, 0x00


	//----- nvinfo : EIATTR_MAXREG_COUNT
	.align		4
.L_17:
        /*004c*/ 	.byte	0x03, 0x1b
        /*004e*/ 	.short	0x00ff


	//----- nvinfo : EIATTR_EXIT_INSTR_OFFSETS
	.align		4
        /*0050*/ 	.byte	0x04, 0x1c
        /*0052*/ 	.short	(.L_19 - .L_18)


	//   ....[0]....
.L_18:
        /*0054*/ 	.word	0x00004210


	//----- nvinfo : EIATTR_MAX_THREADS
	.align		4
.L_19:
        /*0058*/ 	.byte	0x04, 0x05
        /*005a*/ 	.short	(.L_21 - .L_20)
.L_20:
        /*005c*/ 	.word	0x000000e0
        /*0060*/ 	.word	0x00000001
        /*0064*/ 	.word	0x00000001
.L_21:


//--------------------- .nv.rel.action            --------------------------
	.section	.nv.rel.action,"",@"SHT_CUDA_RELOCINFO"
	.align	8
	.sectionentsize	8
        /*0000*/ 	.byte	0x4b, 0x00, 0x00, 0x00, 0x00, 0x00, 0x00, 0x00, 0x00, 0x02, 0x02, 0x08, 0x10, 0x0a, 0x2f, 0x22
        /* <DEDUP_REMOVED lines=13> */


//--------------------- .nv.constant0.candidate1  --------------------------
	.section	.nv.constant0.candidate1,"a",@progbits
	.align	4
.nv.constant0.candidate1:
	.zero		376


//--------------------- .text.candidate1          --------------------------
	.section	.text.candidate1,"ax",@progbits
	.sectionflags	@"SHF_BARRIERS=1"
	.sectioninfo	@"SHI_REGISTERS=233"
	.align	128
        .global         candidate1
        .type           candidate1,@function
        .size           candidate1,(.L_x_5 - candidate1)
        .other          candidate1,@"STO_CUDA_ENTRY STV_DEFAULT"
candidate1:
.text.candidate1:
[----:B------:R-:W-:-:S02]  /*0000*/  MOV R1, c[0x0][0x28] ;  /* 0x00000a0000017a02 */ /* 0x000fc40000000f00 */
[----:B------:R-:W0:Y:S01]  /*0010*/  S2R R53, SR_TID.X ;  /* 0x0000000000357919 */ /* 0x000e220000002100 */
[----:B------:R-:W-:Y:S01]  /*0020*/  HFMA2.MMA R52, -RZ, RZ, 0, 0 ;  /* 0x00000000ff347435 */ /* 0x000fe200000001ff */
[----:B------:R-:W-:Y:S01]  /*0030*/  CS2R R84, SRZ ;  /* 0x0000000000547805 */ /* 0x000fe2000001ff00 */
[----:B------:R-:W-:Y:S01]  /*0040*/  HFMA2.MMA R107, -RZ, RZ, 0, 0 ;  /* 0x00000000ff6b7435 */ /* 0x000fe200000001ff */
[----:B------:R-:W-:Y:S01]  /*0050*/  MOV R109, RZ ;  /* 0x000000ff006d7202 */ /* 0x000fe20000000f00 */
[----:B------:R-:W-:Y:S01]  /*0060*/  HFMA2.MMA R141, -RZ, RZ, 0, 0 ;  /* 0x00000000ff8d7435 */ /* 0x000fe200000001ff */
[----:B------:R-:W-:Y:S01]  /*0070*/  CS2R R114, SRZ ;  /* 0x0000000000727805 */ /* 0x000fe2000001ff00 */
[----:B------:R-:W-:Y:S01]  /*0080*/  HFMA2.MMA R165, -RZ, RZ, 0, 0 ;  /* 0x00000000ffa57435 */ /* 0x000fe200000001ff */
[----:B------:R-:W-:Y:S01]  /*0090*/  MOV R123, RZ ;  /* 0x000000ff007b7202 */ /* 0x000fe20000000f00 */
[----:B------:R-:W-:Y:S01]  /*00a0*/  HFMA2.MMA R181, -RZ, RZ, 0, 0 ;  /* 0x00000000ffb57435 */ /* 0x000fe200000001ff */
[----:B------:R-:W-:Y:S01]  /*00b0*/  CS2R R194, SRZ ;  /* 0x0000000000c27805 */ /* 0x000fe2000001ff00 */
        /* <DEDUP_REMOVED lines=9> */
[----:B------:R-:W-:Y:S01]  /*0150*/  MOV R143, RZ ;  /* 0x000000ff008f7202 */ /* 0x000fe20000000f00 */
[----:B------:R-:W-:Y:S01]  /*0160*/  HFMA2.MMA R191, -RZ, RZ, 0, 0 ;  /* 0x00000000ffbf7435 */ /* 0x000fe200000001ff */
[----:B------:R-:W-:Y:S01]  /*0170*/  CS2R R118, SRZ ;  /* 0x0000000000767805 */ /* 0x000fe2000001ff00 */
[----:B------:R-:W-:Y:S01]  /*0180*/  HFMA2.MMA R95, -RZ, RZ, 0, 0 ;  /* 0x00000000ff5f7435 */ /* 0x000fe200000001ff */
[C---:B0-----:R-:W-:Y:S01]  /*0190*/  IADD3 R0, R53.reuse, 0xe0, RZ ;  /* 0x000000e035007810 */ /* 0x041fe20007ffe0ff */
[----:B------:R-:W-:Y:S01]  /*01a0*/  HFMA2.MMA R121, -RZ, RZ, 0, 0 ;  /* 0x00000000ff797435 */ /* 0x000fe200000001ff */
[C---:B------:R-:W-:Y:S01]  /*01b0*/  IADD3 R2, R53.reuse, 0x1c0, RZ ;  /* 0x000001c035027810 */ /* 0x040fe20007ffe0ff */
[----:B------:R-:W-:Y:S01]  /*01c0*/  HFMA2.MMA R157, -RZ, RZ, 0, 0 ;  /* 0x00000000ff9d7435 */ /* 0x000fe200000001ff */
[C---:B------:R-:W-:Y:S01]  /*01d0*/  IADD3 R3, R53.reuse, 0x2a0, RZ ;  /* 0x000002a035037810 */ /* 0x040fe20007ffe0ff */
[----:B------:R-:W-:Y:S01]  /*01e0*/  IMAD.HI R0, R0, 0x5397829d, RZ ;  /* 0x5397829d00007827 */ /* 0x000fe200078e02ff */
[C---:B------:R-:W-:Y:S01]  /*01f0*/  IADD3 R5, R53.reuse, 0x380, RZ ;  /* 0x0000038035057810 */ /* 0x040fe20007ffe0ff */
[----:B------:R-:W-:Y:S01]  /*0200*/  HFMA2.MMA R179, -RZ, RZ, 0, 0 ;  /* 0x00000000ffb37435 */ /* 0x000fe200000001ff */
[C---:B------:R-:W-:Y:S01]  /*0210*/  IADD3 R8, R53.reuse, 0x460, RZ ;  /* 0x0000046035087810 */ /* 0x040fe20007ffe0ff */
[----:B------:R-:W-:Y:S01]  /*0220*/  IMAD.HI R4, R2, 0x5397829d, RZ ;  /* 0x5397829d02047827 */ /* 0x000fe200078e02ff */
[C---:B------:R-:W-:Y:S01]  /*0230*/  IADD3 R9, R53.reuse, 0xee0, RZ ;  /* 0x00000ee035097810 */ /* 0x040fe20007ffe0ff */
[----:B------:R-:W-:Y:S01]  /*0240*/  HFMA2.MMA R207, -RZ, RZ, 0, 0 ;  /* 0x00000000ffcf7435 */ /* 0x000fe200000001ff */
[----:B------:R-:W-:Y:S01]  /*0250*/  IADD3 R10, R53, 0x17a0, RZ ;  /* 0x000017a0350a7810 */ /* 0x000fe20007ffe0ff */
[----:B------:R-:W-:Y:S01]  /*0260*/  IMAD.HI R6, R3, 0x5397829d, RZ ;  /* 0x5397829d03067827 */ /* 0x000fe200078e02ff */
[----:B------:R-:W-:Y:S01]  /*0270*/  SHF.R.U32.HI R3, RZ, 0x1f, R0 ;  /* 0x0000001fff037819 */ /* 0x000fe20000011600 */
[----:B------:R-:W-:Y:S01]  /*0280*/  CS2R R102, SRZ ;  /* 0x0000000000667805 */ /* 0x000fe2000001ff00 */
[----:B------:R-:W-:Y:S01]  /*0290*/  MOV R173, RZ ;  /* 0x000000ff00ad7202 */ /* 0x000fe20000000f00 */
[----:B------:R-:W-:Y:S01]  /*02a0*/  IMAD.HI R7, R5, 0x5397829d, RZ ;  /* 0x5397829d05077827 */ /* 0x000fe200078e02ff */
[----:B------:R-:W-:Y:S01]  /*02b0*/  SHF.R.U32.HI R5, RZ, 0x1f, R4 ;  /* 0x0000001fff057819 */ /* 0x000fe20000011604 */
[----:B------:R-:W-:Y:S01]  /*02c0*/  CS2R R86, SRZ ;  /* 0x0000000000567805 */ /* 0x000fe2000001ff00 */
[----:B------:R-:W-:Y:S01]  /*02d0*/  LEA.HI.SX32 R12, R0, R3, 0x19 ;  /* 0x00000003000c7211 */ /* 0x000fe200078fcaff */
[----:B------:R-:W-:Y:S01]  /*02e0*/  IMAD.HI R8, R8, 0x5397829d, RZ ;  /* 0x5397829d08087827 */ /* 0x000fe200078e02ff */
[----:B------:R-:W-:Y:S01]  /*02f0*/  SHF.R.U32.HI R0, RZ, 0x1f, R7 ;  /* 0x0000001fff007819 */ /* 0x000fe20000011607 */
[----:B------:R-:W-:Y:S01]  /*0300*/  CS2R R200, SRZ ;  /* 0x0000000000c87805 */ /* 0x000fe2000001ff00 */
[----:B------:R-:W-:Y:S01]  /*0310*/  LEA.HI.SX32 R14, R4, R5, 0x19 ;  /* 0x00000005040e7211 */ /* 0x000fe200078fcaff */
[----:B------:R-:W-:Y:S01]  /*0320*/  IMAD.HI R9, R9, 0x5397829d, RZ ;  /* 0x5397829d09097827 */ /* 0x000fe200078e02ff */
[----:B------:R-:W-:Y:S01]  /*0330*/  SHF.R.U32.HI R3, RZ, 0x1f, R6 ;  /* 0x0000001fff037819 */ /* 0x000fe20000011606 */
[----:B------:R-:W-:Y:S01]  /*0340*/  CS2R R202, SRZ ;  /* 0x0000000000ca7805 */ /* 0x000fe2000001ff00 */
[C---:B------:R-:W-:Y:S01]  /*0350*/  IADD3 R4, R53.reuse, 0x540, RZ ;  /* 0x0000054035047810 */ /* 0x040fe20007ffe0ff */
[----:B------:R-:W-:Y:S01]  /*0360*/  IMAD.HI R2, R53, -0x6db6db6d, R52 ;  /* 0x9249249335027827 */ /* 0x000fe200078e0234 */
[----:B------:R-:W-:Y:S01]  /*0370*/  LEA.HI.SX32 R20, R7, R0, 0x19 ;  /* 0x0000000007147211 */ /* 0x000fe200078fcaff */
[----:B------:R-:W-:Y:S01]  /*0380*/  CS2R R82, SRZ ;  /* 0x0000000000527805 */ /* 0x000fe2000001ff00 */
[C---:B------:R-:W-:Y:S01]  /*0390*/  IADD3 R0, R53.reuse, 0x700, RZ ;  /* 0x0000070035007810 */ /* 0x040fe20007ffe0ff */
[----:B------:R-:W-:Y:S01]  /*03a0*/  IMAD.HI R4, R4, 0x5397829d, RZ ;  /* 0x5397829d04047827 */ /* 0x000fe200078e02ff */
[----:B------:R-:W-:Y:S01]  /*03b0*/  LEA.HI.SX32 R16, R6, R3, 0x19 ;  /* 0x0000000306107211 */ /* 0x000fe200078fcaff */
[----:B------:R-:W-:Y:S01]  /*03c0*/  CS2R R116, SRZ ;  /* 0x0000000000747805 */ /* 0x000fe2000001ff00 */
[----:B------:R-:W-:Y:S01]  /*03d0*/  SHF.R.U32.HI R3, RZ, 0x1f, R8 ;  /* 0x0000001fff037819 */ /* 0x000fe20000011608 */
[----:B------:R-:W-:Y:S01]  /*03e0*/  IMAD.HI R0, R0, 0x5397829d, RZ ;  /* 0x5397829d00007827 */ /* 0x000fe200078e02ff */
[C---:B------:R-:W-:Y:S01]  /*03f0*/  IADD3 R7, R53.reuse, 0x8c0, RZ ;  /* 0x000008c035077810 */ /* 0x040fe20007ffe0ff */
[----:B------:R-:W-:Y:S01]  /*0400*/  CS2R R184, SRZ ;  /* 0x0000000000b87805 */ /* 0x000fe2000001ff00 */
[----:B------:R-:W-:Y:S01]  /*0410*/  IADD3 R5, R53, 0x7e0, RZ ;  /* 0x000007e035057810 */ /* 0x000fe20007ffe0ff */
[----:B------:R-:W-:Y:S01]  /*0420*/  IMAD.HI R10, R10, 0x5397829d, RZ ;  /* 0x5397829d0a0a7827 */ /* 0x000fe200078e02ff */
[----:B------:R-:W-:Y:S01]  /*0430*/  LEA.HI.SX32 R22, R8, R3, 0x19 ;  /* 0x0000000308167211 */ /* 0x000fe200078fcaff */
[----:B------:R-:W-:Y:S01]  /*0440*/  CS2R R160, SRZ ;  /* 0x0000000000a07805 */ /* 0x000fe2000001ff00 */
[----:B------:R-:W-:Y:S01]  /*0450*/  SHF.R.U32.HI R3, RZ, 0x1f, R4 ;  /* 0x0000001fff037819 */ /* 0x000fe20000011604 */
[----:B------:R-:W-:Y:S01]  /*0460*/  IMAD.HI R7, R7, 0x5397829d, RZ ;  /* 0x5397829d07077827 */ /* 0x000fe200078e02ff */
[----:B------:R-:W-:Y:S01]  /*0470*/  IADD3 R8, R53, 0x9a0, RZ ;  /* 0x000009a035087810 */ /* 0x000fe20007ffe0ff */
[----:B------:R-:W-:Y:S01]  /*0480*/  CS2R R144, SRZ ;  /* 0x0000000000907805 */ /* 0x000fe2000001ff00 */
[----:B------:R-:W-:Y:S01]  /*0490*/  LEA.HI.SX32 R24, R4, R3, 0x19 ;  /* 0x0000000304187211 */ /* 0x000fe200078fcaff */
[----:B------:R-:W-:Y:S01]  /*04a0*/  IMAD.HI R6, R5, 0x5397829d, RZ ;  /* 0x5397829d05067827 */ /* 0x000fe200078e02ff */
[----:B------:R-:W-:Y:S01]  /*04b0*/  SHF.R.U32.HI R5, RZ, 0x1f, R0 ;  /* 0x0000001fff057819 */ /* 0x000fe20000011600 */
[----:B------:R-:W-:Y:S01]  /*04c0*/  CS2R R148, SRZ ;  /* 0x0000000000947805 */ /* 0x000fe2000001ff00 */
[----:B------:R-:W-:Y:S01]  /*04d0*/  SHF.R.U32.HI R4, RZ, 0x1f, R7 ;  /* 0x0000001fff047819 */ /* 0x000fe20000011607 */
[----:B------:R-:W-:Y:S01]  /*04e0*/  IMAD.HI R8, R8, 0x5397829d, RZ ;  /* 0x5397829d08087827 */ /* 0x000fe200078e02ff */
[----:B------:R-:W-:Y:S01]  /*04f0*/  LEA.HI.SX32 R26, R0, R5, 0x19 ;  /* 0x00000005001a7211 */ /* 0x000fe200078fcaff */
[----:B------:R-:W-:Y:S01]  /*0500*/  CS2R R158, SRZ ;  /* 0x00000000009e7805 */ /* 0x000fe2000001ff00 */
[----:B------:R-:W-:Y:S01]  /*0510*/  SHF.R.U32.HI R3, RZ, 0x1f, R6 ;  /* 0x0000001fff037819 */ /* 0x000fe20000011606 */
[----:B------:R-:W-:Y:S01]  /*0520*/  CS2R R100, SRZ ;  /* 0x0000000000647805 */ /* 0x000fe2000001ff00 */
[----:B------:R-:W-:Y:S01]  /*0530*/  IADD3 R0, R53, 0xa80, RZ ;  /* 0x00000a8035007810 */ /* 0x000fe20007ffe0ff */
[----:B------:R-:W-:Y:S01]  /*0540*/  CS2R R182, SRZ ;  /* 0x0000000000b67805 */ /* 0x000fe2000001ff00 */
        /* <DEDUP_REMOVED lines=18> */
[----:B------:R-:W-:Y:S01]  /*0670*/  SHF.R.U32.HI R5, RZ, 0x1f, R4 ;  /* 0x0000001fff057819 */ /* 0x000fe20000011604 */
[----:B------:R-:W-:Y:S01]  /*0680*/  CS2R R130, SRZ ;  /* 0x0000000000827805 */ /* 0x000fe2000001ff00 */
[----:B------:R-:W-:Y:S01]  /*0690*/  LEA.HI.SX32 R34, R0, R3, 0x19 ;  /* 0x0000000300227211 */ /* 0x000fe200078fcaff */
[----:B------:R-:W-:Y:S01]  /*06a0*/  CS2R R176, SRZ ;  /* 0x0000000000b07805 */ /* 0x000fe2000001ff00 */
[----:B------:R-:W-:Y:S01]  /*06b0*/  SHF.R.U32.HI R3, RZ, 0x1f, R8 ;  /* 0x0000001fff037819 */ /* 0x000fe20000011608 */
[----:B------:R-:W-:Y:S01]  /*06c0*/  CS2R R78, SRZ ;  /* 0x00000000004e7805 */ /* 0x000fe2000001ff00 */
[----:B------:R-:W-:Y:S01]  /*06d0*/  LEA.HI.SX32 R36, R4, R5, 0x19 ;  /* 0x0000000504247211 */ /* 0x000fe200078fcaff */
[----:B------:R-:W-:Y:S01]  /*06e0*/  CS2R R196, SRZ ;  /* 0x0000000000c47805 */ /* 0x000fe2000001ff00 */
[C---:B------:R-:W-:Y:S01]  /*06f0*/  IADD3 R4, R53.reuse, 0x10a0, RZ ;  /* 0x000010a035047810 */ /* 0x040fe20007ffe0ff */
[----:B------:R-:W-:Y:S01]  /*0700*/  CS2R R198, SRZ ;  /* 0x0000000000c67805 */ /* 0x000fe2000001ff00 */
        /* <DEDUP_REMOVED lines=11> */
[----:B------:R-:W-:Y:S01]  /*07c0*/  ULDC.64 UR4, c[0x0][0x118] ;  /* 0x0000460000047ab9 */ /* 0x000fe20000000a00 */
[----:B------:R-:W-:Y:S01]  /*07d0*/  IADD3 R7, R53, 0x1340, RZ ;  /* 0x0000134035077810 */ /* 0x000fe20007ffe0ff */
[----:B------:R-:W-:Y:S01]  /*07e0*/  IMAD.HI R6, R5, 0x5397829d, RZ ;  /* 0x5397829d05067827 */ /* 0x000fe200078e02ff */
[----:B------:R-:W-:-:S02]  /*07f0*/  SHF.R.U32.HI R5, RZ, 0x1f, R4 ;  /* 0x0000001fff057819 */ /* 0x000fc40000011604 */
[----:B------:R-:W-:Y:S01]  /*0800*/  LEA.HI.SX32 R42, R9, R0, 0x19 ;  /* 0x00000000092a7211 */ /* 0x000fe200078fcaff */
[----:B------:R-:W-:Y:S01]  /*0810*/  IMAD.HI R8, R7, 0x5397829d, RZ ;  /* 0x5397829d07087827 */ /* 0x000fe200078e02ff */
[----:B------:R-:W-:Y:S02]  /*0820*/  SHF.R.U32.HI R0, RZ, 0x1f, R3 ;  /* 0x0000001fff007819 */ /* 0x000fe40000011603 */
[----:B------:R-:W-:Y:S02]  /*0830*/  IADD3 R9, R53, 0x1420, RZ ;  /* 0x0000142035097810 */ /* 0x000fe40007ffe0ff */
[----:B------:R-:W-:Y:S02]  /*0840*/  LEA.HI.SX32 R46, R4, R5, 0x19 ;  /* 0x00000005042e7211 */ /* 0x000fe400078fcaff */
[----:B------:R-:W0:Y:S01]  /*0850*/  S2R R4, SR_CTAID.X ;  /* 0x0000000000047919 */ /* 0x000e220000002500 */
[----:B------:R-:W-:Y:S01]  /*0860*/  LEA.HI.SX32 R44, R3, R0, 0x19 ;  /* 0x00000000032c7211 */ /* 0x000fe200078fcaff */
[----:B------:R-:W-:Y:S01]  /*0870*/  IMAD.HI R9, R9, 0x5397829d, RZ ;  /* 0x5397829d09097827 */ /* 0x000fe200078e02ff */
[----:B------:R-:W-:-:S02]  /*0880*/  SHF.R.U32.HI R3, RZ, 0x1f, R8 ;  /* 0x0000001fff037819 */ /* 0x000fc40000011608 */
[----:B------:R-:W-:Y:S02]  /*0890*/  IADD3 R5, R53, 0x1500, RZ ;  /* 0x0000150035057810 */ /* 0x000fe40007ffe0ff */
[----:B------:R-:W-:Y:S02]  /*08a0*/  SHF.R.U32.HI R7, RZ, 0x1f, R6 ;  /* 0x0000001fff077819 */ /* 0x000fe40000011606 */
[----:B------:R-:W-:Y:S01]  /*08b0*/  LEA.HI.SX32 R50, R8, R3, 0x19 ;  /* 0x0000000308327211 */ /* 0x000fe200078fcaff */
[----:B------:R-:W-:Y:S01]  /*08c0*/  IMAD.HI R5, R5, 0x5397829d, RZ ;  /* 0x5397829d05057827 */ /* 0x000fe200078e02ff */
[----:B------:R-:W-:Y:S02]  /*08d0*/  IADD3 R3, R53, 0x15e0, RZ ;  /* 0x000015e035037810 */ /* 0x000fe40007ffe0ff */
[----:B------:R-:W-:Y:S02]  /*08e0*/  SHF.R.U32.HI R0, RZ, 0x1f, R9 ;  /* 0x0000001fff007819 */ /* 0x000fe40000011609 */
[----:B------:R-:W-:Y:S01]  /*08f0*/  LEA.HI.SX32 R48, R6, R7, 0x19 ;  /* 0x0000000706307211 */ /* 0x000fe200078fcaff */
[----:B------:R-:W-:Y:S01]  /*0900*/  IMAD.HI R6, R3, 0x5397829d, RZ ;  /* 0x5397829d03067827 */ /* 0x000fe200078e02ff */
[----:B------:R-:W-:-:S02]  /*0910*/  IADD3 R7, R53, 0x16c0, RZ ;  /* 0x000016c035077810 */ /* 0x000fc40007ffe0ff */
[----:B------:R-:W-:Y:S02]  /*0920*/  LEA.HI.SX32 R52, R9, R0, 0x19 ;  /* 0x0000000009347211 */ /* 0x000fe400078fcaff */
[----:B------:R-:W-:Y:S01]  /*0930*/  SHF.R.U32.HI R0, RZ, 0x1f, R5 ;  /* 0x0000001fff007819 */ /* 0x000fe20000011605 */
[----:B------:R-:W-:Y:S01]  /*0940*/  IMAD.HI R8, R7, 0x5397829d, RZ ;  /* 0x5397829d07087827 */ /* 0x000fe200078e02ff */
[----:B------:R-:W-:Y:S02]  /*0950*/  SHF.R.U32.HI R3, RZ, 0x1f, R2 ;  /* 0x0000001fff037819 */ /* 0x000fe40000011602 */
[----:B------:R-:W-:Y:S02]  /*0960*/  LEA.HI.SX32 R54, R5, R0, 0x19 ;  /* 0x0000000005367211 */ /* 0x000fe400078fcaff */
[----:B------:R-:W-:Y:S02]  /*0970*/  SHF.R.U32.HI R7, RZ, 0x1f, R6 ;  /* 0x0000001fff077819 */ /* 0x000fe40000011606 */
[----:B------:R-:W-:-:S02]  /*0980*/  LEA.HI.SX32 R5, R2, R3, 0x1c ;  /* 0x0000000302057211 */ /* 0x000fc400078fe2ff */
[----:B------:R-:W-:Y:S02]  /*0990*/  SHF.R.U32.HI R9, RZ, 0x1f, R8 ;  /* 0x0000001fff097819 */ /* 0x000fe40000011608 */
[----:B------:R-:W-:Y:S02]  /*09a0*/  LEA.HI.SX32 R56, R6, R7, 0x19 ;  /* 0x0000000706387211 */ /* 0x000fe400078fcaff */
[C---:B------:R-:W-:Y:S02]  /*09b0*/  IADD3 R7, R5.reuse, 0x8, RZ ;  /* 0x0000000805077810 */ /* 0x040fe40007ffe0ff */
[----:B------:R-:W-:Y:S02]  /*09c0*/  LEA.HI.SX32 R2, R2, R3, 0x1d ;  /* 0x0000000302027211 */ /* 0x000fe400078feaff */
[----:B------:R-:W-:Y:S02]  /*09d0*/  MOV R6, RZ ;  /* 0x000000ff00067202 */ /* 0x000fe40000000f00 */
[----:B------:R-:W-:Y:S01]  /*09e0*/  LEA.HI.SX32 R60, R10, R11, 0x19 ;  /* 0x0000000b0a3c7211 */ /* 0x000fe200078fcaff */
[----:B------:R-:W-:Y:S01]  /*09f0*/  IMAD R10, R5, -0x1c, R53 ;  /* 0xffffffe4050a7824 */ /* 0x000fe200078e0235 */
[----:B0-----:R-:W-:Y:S01]  /*0a00*/  LOP3.LUT R3, R4, 0x1, RZ, 0xc0, !PT ;  /* 0x0000000104037812 */ /* 0x001fe200078ec0ff */
[----:B------:R-:W-:Y:S01]  /*0a10*/  IMAD.HI R13, R7, -0x6db6db6d, R6 ;  /* 0x92492493070d7827 */ /* 0x000fe200078e0206 */
[----:B------:R-:W-:Y:S01]  /*0a20*/  LEA.HI.SX32 R58, R8, R9, 0x19 ;  /* 0x00000009083a7211 */ /* 0x000fe200078fcaff */
[----:B------:R-:W-:Y:S01]  /*0a30*/  HFMA2.MMA R8, -RZ, RZ, 0, 0 ;  /* 0x00000000ff087435 */ /* 0x000fe200000001ff */
[----:B------:R-:W-:Y:S01]  /*0a40*/  LOP3.LUT R0, R4, 0x6, RZ, 0xc0, !PT ;  /* 0x0000000604007812 */ /* 0x000fe200078ec0ff */
[C-C-:B------:R-:W-:Y:S01]  /*0a50*/  IMAD R6, R5.reuse, 0x38, R10.reuse ;  /* 0x0000003805067824 */ /* 0x140fe200078e020a */
[----:B------:R-:W-:Y:S01]  /*0a60*/  IADD3 R11, R5, 0xc, RZ ;  /* 0x0000000c050b7810 */ /* 0x000fe20007ffe0ff */
[C---:B------:R-:W-:Y:S01]  /*0a70*/  IMAD R15, R3.reuse, 0x1c, R10 ;  /* 0x0000001c030f7824 */ /* 0x040fe200078e020a */
[----:B------:R-:W-:Y:S01]  /*0a80*/  MOV R10, RZ ;  /* 0x000000ff000a7202 */ /* 0x000fe20000000f00 */
[----:B------:R-:W-:Y:S01]  /*0a90*/  IMAD R51, R3, 0x1c, R6 ;  /* 0x0000001c03337824 */ /* 0x000fe200078e0206 */
[----:B------:R-:W-:Y:S01]  /*0aa0*/  IADD3 R9, R5, 0xa, RZ ;  /* 0x0000000a05097810 */ /* 0x000fe20007ffe0ff */
[--C-:B------:R-:W-:Y:S01]  /*0ab0*/  IMAD R3, R12, 0xc40, R15.reuse ;  /* 0x00000c400c037824 */ /* 0x100fe200078e020f */
[----:B------:R-:W-:Y:S01]  /*0ac0*/  SHF.R.U32.HI R0, RZ, 0x1, R0 ;  /* 0x00000001ff007819 */ /* 0x000fe20000011600 */
[----:B------:R-:W-:Y:S01]  /*0ad0*/  IMAD R29, R26, 0xc40, R15 ;  /* 0x00000c401a1d7824 */ /* 0x000fe200078e020f */
[----:B------:R-:W-:Y:S01]  /*0ae0*/  SHF.R.U32.HI R6, RZ, 0x1f, R13 ;  /* 0x0000001fff067819 */ /* 0x000fe2000001160d */
[--C-:B------:R-:W-:Y:S01]  /*0af0*/  IMAD R41, R38, 0xc40, R15.reuse ;  /* 0x00000c4026297824 */ /* 0x100fe200078e020f */
[----:B------:R-:W-:Y:S01]  /*0b00*/  MOV R127, RZ ;  /* 0x000000ff007f7202 */ /* 0x000fe20000000f00 */
[--C-:B------:R-:W-:Y:S01]  /*0b10*/  IMAD R55, R50, 0xc40, R15.reuse ;  /* 0x00000c4032377824 */ /* 0x100fe200078e020f */
[----:B------:R-:W-:Y:S01]  /*0b20*/  LEA.HI.SX32 R6, R13, R6, 0x1d ;  /* 0x000000060d067211 */ /* 0x000fe200078feaff */
[--C-:B------:R-:W-:Y:S01]  /*0b30*/  IMAD R17, R14, 0xc40, R15.reuse ;  /* 0x00000c400e117824 */ /* 0x100fe200078e020f */
[----:B------:R-:W-:Y:S01]  /*0b40*/  MOV R89, RZ ;  /* 0x000000ff00597202 */ /* 0x000fe20000000f00 */
[--C-:B------:R-:W-:Y:S01]  /*0b50*/  IMAD R31, R28, 0xc40, R15.reuse ;  /* 0x00000c401c1f7824 */ /* 0x100fe200078e020f */
[----:B------:R-:W-:Y:S01]  /*0b60*/  MOV R125, RZ ;  /* 0x000000ff007d7202 */ /* 0x000fe20000000f00 */
[--C-:B------:R-:W-:Y:S01]  /*0b70*/  IMAD R43, R40, 0xc40, R15.reuse ;  /* 0x00000c40282b7824 */ /* 0x100fe200078e020f */
[----:B------:R-:W-:Y:S01]  /*0b80*/  HFMA2.MMA R40, -RZ, RZ, 0, 0 ;  /* 0x00000000ff287435 */ /* 0x000fe200000001ff */
[--C-:B------:R-:W-:Y:S01]  /*0b90*/  IMAD R59, R52, 0xc40, R15.reuse ;  /* 0x00000c40343b7824 */ /* 0x100fe200078e020f */
[----:B------:R-:W-:Y:S01]  /*0ba0*/  HFMA2.MMA R52, -RZ, RZ, 0, 0 ;  /* 0x00000000ff347435 */ /* 0x000fe200000001ff */
[--C-:B------:R-:W-:Y:S01]  /*0bb0*/  IMAD R19, R16, 0xc40, R15.reuse ;  /* 0x00000c4010137824 */ /* 0x100fe200078e020f */
[----:B------:R-:W-:Y:S01]  /*0bc0*/  MOV R167, RZ ;  /* 0x000000ff00a77202 */ /* 0x000fe20000000f00 */
[--C-:B------:R-:W-:Y:S01]  /*0bd0*/  IMAD R33, R30, 0xc40, R15.reuse ;  /* 0x00000c401e217824 */ /* 0x100fe200078e020f */
[----:B------:R-:W-:Y:S01]  /*0be0*/  MOV R189, RZ ;  /* 0x000000ff00bd7202 */ /* 0x000fe20000000f00 */
[--C-:B------:R-:W-:Y:S01]  /*0bf0*/  IMAD R45, R42, 0xc40, R15.reuse ;  /* 0x00000c402a2d7824 */ /* 0x100fe200078e020f */
[----:B------:R-:W-:Y:S01]  /*0c00*/  HFMA2.MMA R42, -RZ, RZ, 0, 0 ;  /* 0x00000000ff2a7435 */ /* 0x000fe200000001ff */
[--C-:B------:R-:W-:Y:S01]  /*0c10*/  IMAD R61, R54, 0xc40, R15.reuse ;  /* 0x00000c40363d7824 */ /* 0x100fe200078e020f */
[----:B------:R-:W-:Y:S01]  /*0c20*/  MOV R93, RZ ;  /* 0x000000ff005d7202 */ /* 0x000fe20000000f00 */
        /* <DEDUP_REMOVED lines=16> */
[----:B------:R-:W-:-:S02]  /*0d30*/  IMAD R27, R24, 0xc40, R15 ;  /* 0x00000c40181b7824 */ /* 0x000fc400078e020f */
[--C-:B------:R-:W-:Y:S01]  /*0d40*/  IMAD R39, R36, 0xc40, R15.reuse ;  /* 0x00000c4024277824 */ /* 0x100fe200078e020f */
[----:B------:R-:W-:Y:S01]  /*0d50*/  HFMA2.MMA R36, -RZ, RZ, 0, 0 ;  /* 0x00000000ff247435 */ /* 0x000fe200000001ff */
[----:B------:R-:W-:Y:S02]  /*0d60*/  IMAD R69, R48, 0xc40, R15 ;  /* 0x00000c4030457824 */ /* 0x000fe400078e020f */
[----:B------:R-:W-:-:S04]  /*0d70*/  IMAD.HI R23, R11, -0x6db6db6d, R10 ;  /* 0x924924930b177827 */ /* 0x000fc800078e020a */
[----:B------:R-:W-:Y:S02]  /*0d80*/  IMAD R15, R60, 0xc40, R15 ;  /* 0x00000c403c0f7824 */ /* 0x000fe400078e020f */
[----:B------:R-:W-:-:S04]  /*0d90*/  IMAD.HI R18, R9, -0x6db6db6d, R8 ;  /* 0x9249249309127827 */ /* 0x000fc800078e0208 */
[C---:B------:R-:W-:Y:S02]  /*0da0*/  IMAD R71, R0.reuse, 0x310, R55 ;  /* 0x0000031000477824 */ /* 0x040fe400078e0237 */
[C---:B------:R-:W-:Y:S02]  /*0db0*/  IMAD R8, R0.reuse, 0x310, R17 ;  /* 0x0000031000087824 */ /* 0x040fe400078e0211 */
[C---:B------:R-:W-:Y:S02]  /*0dc0*/  IMAD R28, R0.reuse, 0x310, R59 ;  /* 0x00000310001c7824 */ /* 0x040fe400078e023b */
[C---:B------:R-:W-:Y:S02]  /*0dd0*/  IMAD R73, R0.reuse, 0x310, R61 ;  /* 0x0000031000497824 */ /* 0x040fe400078e023d */
[----:B------:R-:W-:Y:S02]  /*0de0*/  IMAD R30, R0, 0x310, R67 ;  /* 0x00000310001e7824 */ /* 0x000fe400078e0243 */
[----:B------:R-:W-:-:S02]  /*0df0*/  IMAD R5, R5, 0x38, RZ ;  /* 0x0000003805057824 */ /* 0x000fc400078e02ff */
[C---:B------:R-:W-:Y:S02]  /*0e00*/  IMAD R3, R0.reuse, 0x310, R3 ;  /* 0x0000031000037824 */ /* 0x040fe400078e0203 */
[C---:B------:R-:W-:Y:S02]  /*0e10*/  IMAD R57, R0.reuse, 0x310, R29 ;  /* 0x0000031000397824 */ /* 0x040fe400078e021d */
[C---:B------:R-:W-:Y:S02]  /*0e20*/  IMAD R63, R0.reuse, 0x310, R41 ;  /* 0x00000310003f7824 */ /* 0x040fe400078e0229 */
[C---:B------:R-:W-:Y:S02]  /*0e30*/  IMAD R14, R0.reuse, 0x310, R31 ;  /* 0x00000310000e7824 */ /* 0x040fe400078e021f */
[C---:B------:R-:W-:Y:S01]  /*0e40*/  IMAD R22, R0.reuse, 0x310, R43 ;  /* 0x0000031000167824 */ /* 0x040fe200078e022b */
[----:B------:R-:W-:Y:S01]  /*0e50*/  IADD3 R43, R5, 0x70, RZ ;  /* 0x00000070052b7810 */ /* 0x000fe20007ffe0ff */
[----:B------:R-:W-:-:S02]  /*0e60*/  IMAD R17, R0, 0x310, R19 ;  /* 0x0000031000117824 */ /* 0x000fc400078e0213 */
[C---:B------:R-:W-:Y:S02]  /*0e70*/  IMAD R59, R0.reuse, 0x310, R33 ;  /* 0x00000310003b7824 */ /* 0x040fe400078e0221 */
[C---:B------:R-:W-:Y:S01]  /*0e80*/  IMAD R65, R0.reuse, 0x310, R45 ;  /* 0x0000031000417824 */ /* 0x040fe200078e022d */
[----:B------:R-:W-:Y:S01]  /*0e90*/  IADD3 R45, R43, R22, RZ ;  /* 0x000000162b2d7210 */ /* 0x000fe20007ffe0ff */
[C---:B------:R-:W-:Y:S01]  /*0ea0*/  IMAD R10, R0.reuse, 0x310, R21 ;  /* 0x00000310000a7824 */ /* 0x040fe200078e0215 */
[----:B------:R-:W-:Y:S01]  /*0eb0*/  HFMA2.MMA R22, -RZ, RZ, 0, 0 ;  /* 0x00000000ff167435 */ /* 0x000fe200000001ff */
[C---:B------:R-:W-:Y:S01]  /*0ec0*/  IMAD R16, R0.reuse, 0x310, R35 ;  /* 0x0000031000107824 */ /* 0x040fe200078e0223 */
[C---:B------:R-:W-:Y:S01]  /*0ed0*/  IADD3 R35, R5.reuse, 0xe0, RZ ;  /* 0x000000e005237810 */ /* 0x040fe20007ffe0ff */
[C---:B------:R-:W-:Y:S01]  /*0ee0*/  IMAD R24, R0.reuse, 0x310, R47 ;  /* 0x0000031000187824 */ /* 0x040fe200078e022f */
[----:B------:R-:W-:Y:S01]  /*0ef0*/  IADD3 R5, R5, 0x150, RZ ;  /* 0x0000015005057810 */ /* 0x000fe20007ffe0ff */
[C---:B------:R-:W-:Y:S01]  /*0f00*/  IMAD R55, R0.reuse, 0x310, R25 ;  /* 0x0000031000377824 */ /* 0x040fe200078e0219 */
[----:B------:R-:W-:Y:S01]  /*0f10*/  IADD3 R41, R35, R10, RZ ;  /* 0x0000000a23297210 */ /* 0x000fe20007ffe0ff */
[C---:B------:R-:W-:Y:S01]  /*0f20*/  IMAD R61, R0.reuse, 0x310, R37 ;  /* 0x00000310003d7824 */ /* 0x040fe200078e0225 */
[C---:B------:R-:W-:Y:S01]  /*0f30*/  IADD3 R47, R43.reuse, R14, RZ ;  /* 0x0000000e2b2f7210 */ /* 0x040fe20007ffe0ff */
[C---:B------:R-:W-:Y:S01]  /*0f40*/  IMAD R67, R0.reuse, 0x310, R49 ;  /* 0x0000031000437824 */ /* 0x040fe200078e0231 */
[----:B------:R-:W-:Y:S01]  /*0f50*/  IADD3 R49, R43, R8, RZ ;  /* 0x000000082b317210 */ /* 0x000fe20007ffe0ff */
[C---:B------:R-:W-:Y:S01]  /*0f60*/  IMAD R75, R0.reuse, 0x310, R75 ;  /* 0x00000310004b7824 */ /* 0x040fe200078e024b */
[----:B------:R-:W-:Y:S01]  /*0f70*/  IADD3 R37, R35, R24, RZ ;  /* 0x0000001823257210 */ /* 0x000fe20007ffe0ff */
[C---:B------:R-:W-:Y:S01]  /*0f80*/  IMAD R51, R0.reuse, 0x310, R51 ;  /* 0x0000031000337824 */ /* 0x040fe200078e0233 */
[----:B------:R-:W-:Y:S01]  /*0f90*/  IADD3 R43, R43, R28, RZ ;  /* 0x0000001c2b2b7210 */ /* 0x000fe20007ffe0ff */
[C---:B------:R-:W-:Y:S01]  /*0fa0*/  IMAD R12, R0.reuse, 0x310, R27 ;  /* 0x00000310000c7824 */ /* 0x040fe200078e021b */
[----:B------:R-:W-:Y:S01]  /*0fb0*/  MOV R24, RZ ;  /* 0x000000ff00187202 */ /* 0x000fe20000000f00 */
[C---:B------:R-:W-:Y:S01]  /*0fc0*/  IMAD R20, R0.reuse, 0x310, R39 ;  /* 0x0000031000147824 */ /* 0x040fe200078e0227 */
[----:B------:R-:W-:Y:S01]  /*0fd0*/  IADD3 R39, R35, R16, RZ ;  /* 0x0000001023277210 */ /* 0x000fe20007ffe0ff */
[C---:B------:R-:W-:Y:S01]  /*0fe0*/  IMAD R26, R0.reuse, 0x310, R69 ;  /* 0x00000310001a7824 */ /* 0x040fe200078e0245 */
[----:B------:R-:W-:Y:S01]  /*0ff0*/  IADD3 R33, R5, R12, RZ ;  /* 0x0000000c05217210 */ /* 0x000fe20007ffe0ff */
[----:B------:R-:W-:Y:S01]  /*1000*/  IMAD R32, R0, 0x310, R15 ;  /* 0x0000031000207824 */ /* 0x000fe200078e020f */
[----:B------:R-:W-:Y:S01]  /*1010*/  SHF.R.U32.HI R0, RZ, 0x1f, R23 ;  /* 0x0000001fff007819 */ /* 0x000fe20000011617 */
[----:B------:R-:W-:Y:S01]  /*1020*/  IMAD R6, R6, -0xe, R7 ;  /* 0xfffffff206067824 */ /* 0x000fe200078e0207 */
[----:B------:R-:W-:-:S02]  /*1030*/  SHF.R.U32.HI R15, RZ, 0x1f, R18 ;  /* 0x0000001fff0f7819 */ /* 0x000fc40000011612 */
[----:B------:R-:W-:Y:S01]  /*1040*/  LEA.HI.SX32 R23, R23, R0, 0x1d ;  /* 0x0000000017177211 */ /* 0x000fe200078feaff */
[----:B------:R-:W-:Y:S01]  /*1050*/  IMAD R25, R6, 0x38, R3 ;  /* 0x0000003806197824 */ /* 0x000fe200078e0203 */
[----:B------:R-:W-:Y:S01]  /*1060*/  LEA.HI.SX32 R15, R18, R15, 0x1d ;  /* 0x0000000f120f7211 */ /* 0x000fe200078feaff */
[C---:B------:R-:W-:Y:S01]  /*1070*/  IMAD R21, R6.reuse, 0x38, R63 ;  /* 0x0000003806157824 */ /* 0x040fe200078e023f */
[----:B------:R-:W-:Y:S01]  /*1080*/  IADD3 R29, R5, R26, RZ ;  /* 0x0000001a051d7210 */ /* 0x000fe20007ffe0ff */
[----:B------:R-:W-:Y:S01]  /*1090*/  IMAD R10, R23, -0xe, R11 ;  /* 0xfffffff2170a7824 */ /* 0x000fe200078e020b */
[----:B------:R-:W-:Y:S01]  /*10a0*/  HFMA2.MMA R0, -RZ, RZ, 0, 0 ;  /* 0x00000000ff007435 */ /* 0x000fe200000001ff */
[C---:B------:R-:W-:Y:S01]  /*10b0*/  IMAD R23, R6.reuse, 0x38, R57 ;  /* 0x0000003806177824 */ /* 0x040fe200078e0239 */
[----:B------:R-:W-:Y:S01]  /*10c0*/  HFMA2.MMA R26, -RZ, RZ, 0, 0 ;  /* 0x00000000ff1a7435 */ /* 0x000fe200000001ff */
[----:B------:R-:W-:Y:S01]  /*10d0*/  IMAD R19, R6, 0x38, R71 ;  /* 0x0000003806137824 */ /* 0x000fe200078e0247 */
[----:B------:R-:W-:Y:S01]  /*10e0*/  IADD3 R31, R5, R20, RZ ;  /* 0x00000014051f7210 */ /* 0x000fe20007ffe0ff */
[----:B------:R-:W-:Y:S01]  /*10f0*/  IMAD R8, R15, -0xe, R9 ;  /* 0xfffffff20f087824 */ /* 0x000fe200078e0209 */
[----:B------:R-:W-:Y:S01]  /*1100*/  IADD3 R27, R5, R32, RZ ;  /* 0x00000020051b7210 */ /* 0x000fe20007ffe0ff */
[----:B------:R-:W-:Y:S01]  /*1110*/  IMAD R6, R2, -0xe, R53 ;  /* 0xfffffff202067824 */ /* 0x000fe200078e0235 */
[----:B------:R-:W-:Y:S01]  /*1120*/  IADD3 R35, R35, R30, RZ ;  /* 0x0000001e23237210 */ /* 0x000fe20007ffe0ff */
[C---:B------:R-:W-:Y:S01]  /*1130*/  IMAD R15, R8.reuse, 0x38, R59 ;  /* 0x00000038080f7824 */ /* 0x040fe200078e023b */
[----:B------:R-:W-:Y:S01]  /*1140*/  MOV R57, RZ ;  /* 0x000000ff00397202 */ /* 0x000fe20000000f00 */
[C---:B------:R-:W-:Y:S01]  /*1150*/  IMAD R17, R8.reuse, 0x38, R17 ;  /* 0x0000003808117824 */ /* 0x040fe200078e0211 */
[----:B------:R-:W-:Y:S01]  /*1160*/  CS2R R58, SRZ ;  /* 0x00000000003a7805 */ /* 0x000fe2000001ff00 */
[C---:B------:R-:W-:Y:S01]  /*1170*/  IMAD R13, R8.reuse, 0x38, R65 ;  /* 0x00000038080d7824 */ /* 0x040fe200078e0241 */
[----:B------:R-:W-:Y:S01]  /*1180*/  MOV R20, RZ ;  /* 0x000000ff00147202 */ /* 0x000fe20000000f00 */
[----:B------:R-:W-:Y:S01]  /*1190*/  IMAD R11, R8, 0x38, R73 ;  /* 0x00000038080b7824 */ /* 0x000fe200078e0249 */
[----:B------:R-:W-:Y:S01]  /*11a0*/  SHF.L.U32 R6, R6, 0x1, RZ ;  /* 0x0000000106067819 */ /* 0x000fe200000006ff */
[----:B------:R-:W-:-:S02]  /*11b0*/  IMAD R9, R10, 0x38, R55 ;  /* 0x000000380a097824 */ /* 0x000fc400078e0237 */
[C---:B------:R-:W-:Y:S02]  /*11c0*/  IMAD R7, R10.reuse, 0x38, R61 ;  /* 0x000000380a077824 */ /* 0x040fe400078e023d */
[C---:B------:R-:W-:Y:S02]  /*11d0*/  IMAD R5, R10.reuse, 0x38, R67 ;  /* 0x000000380a057824 */ /* 0x040fe400078e0243 */
[----:B------:R-:W-:-:S02]  /*11e0*/  IMAD R3, R10, 0x38, R75 ;  /* 0x000000380a037824 */ /* 0x000fc400078e024b */
.L_x_3:
[----:B------:R-:W-:Y:S01]  /*11f0*/  MOV R8, 0x4 ;  /* 0x0000000400087802 */ /* 0x000fe20000000f00 */
[C---:B------:R-:W-:Y:S02]  /*1200*/  IMAD R67, R0.reuse, 0xc400, R51 ;  /* 0x0000c40000437824 */ /* 0x040fe400078e0233 */
[C---:B------:R-:W-:Y:S02]  /*1210*/  IMAD R55, R0.reuse, 0xc400, R49 ;  /* 0x0000c40000377824 */ /* 0x040fe400078e0231 */
[C---:B------:R-:W-:Y:S02]  /*1220*/  IMAD R53, R0.reuse, 0xc400, R9 ;  /* 0x0000c40000357824 */ /* 0x040fe400078e0209 */
[----:B------:R-:W-:-:S02]  /*1230*/  IMAD R63, R0, 0xc400, R41 ;  /* 0x0000c400003f7824 */ /* 0x000fc400078e0229 */
[C---:B------:R-:W-:Y:S02]  /*1240*/  IMAD R61, R0.reuse, 0xc400, R25 ;  /* 0x0000c400003d7824 */ /* 0x040fe400078e0219 */
[----:B------:R-:W-:Y:S01]  /*1250*/  IMAD R65, R0, 0xc400, R17 ;  /* 0x0000c40000417824 */ /* 0x000fe200078e0211 */
[----:B------:R-:W0:Y:S01]  /*1260*/  S2R R73, SR_TID.X ;  /* 0x0000000000497919 */ /* 0x000e220000002100 */
[----:B------:R-:W-:-:S03]  /*1270*/  IMAD.WIDE R66, R67, R8, c[0x0][0x160] ;  /* 0x0000580043427625 */ /* 0x000fc600078e0208 */
[----:B------:R-:W-:Y:S06]  /*1280*/  BAR.SYNC 0x0 ;  /* 0x0000000000007b1d */ /* 0x000fec0000000000 */
[----:B------:R1:W2:Y:S01]  /*1290*/  LDG.E.CONSTANT R10, [R66.64] ;  /* 0x00000004420a7981 */ /* 0x0002a2000c1e9900 */
[----:B------:R-:W-:-:S03]  /*12a0*/  IMAD.WIDE R54, R55, R8, c[0x0][0x160] ;  /* 0x0000580037367625 */ /* 0x000fc600078e0208 */
[----:B------:R1:W3:Y:S01]  /*12b0*/  LDG.E.CONSTANT R32, [R66.64+0xc400] ;  /* 0x00c4000442207981 */ /* 0x0002e2000c1e9900 */
[----:B------:R-:W-:-:S03]  /*12c0*/  IMAD.WIDE R62, R63, R8, c[0x0][0x160] ;  /* 0x000058003f3e7625 */ /* 0x000fc600078e0208 */
[----:B------:R1:W4:Y:S01]  /*12d0*/  LDG.E.CONSTANT R56, [R66.64+0x18800] ;  /* 0x0188000442387981 */ /* 0x000322000c1e9900 */
[----:B------:R-:W-:-:S03]  /*12e0*/  IMAD.WIDE R60, R61, R8, c[0x0][0x160] ;  /* 0x000058003d3c7625 */ /* 0x000fc600078e0208 */
[----:B------:R1:W5:Y:S04]  /*12f0*/  LDG.E.CONSTANT R68, [R66.64+0x24c00] ;  /* 0x024c000442447981 */ /* 0x000368000c1e9900 */
[----:B------:R0:W3:Y:S04]  /*1300*/  LDG.E.CONSTANT R14, [R54.64] ;  /* 0x00000004360e7981 */ /* 0x0000e8000c1e9900 */
[----:B------:R0:W3:Y:S01]  /*1310*/  LDG.E.CONSTANT R18, [R62.64] ;  /* 0x000000043e127981 */ /* 0x0000e2000c1e9900 */
[----:B-1----:R-:W-:-:S03]  /*1320*/  IMAD.WIDE R66, R53, R8, c[0x0][0x160] ;  /* 0x0000580035427625 */ /* 0x002fc600078e0208 */
[----:B------:R1:W3:Y:S01]  /*1330*/  LDG.E.CONSTANT R12, [R60.64] ;  /* 0x000000043c0c7981 */ /* 0x0002e2000c1e9900 */
[----:B------:R-:W-:-:S03]  /*1340*/  IMAD R53, R0, 0xc400, R23 ;  /* 0x0000c40000357824 */ /* 0x000fc600078e0217 */
[----:B------:R1:W4:Y:S01]  /*1350*/  LDG.E.CONSTANT R28, [R66.64] ;  /* 0x00000004421c7981 */ /* 0x000322000c1e9900 */
[----:B0-----:R-:W-:-:S04]  /*1360*/  IMAD.WIDE R54, R53, R8, c[0x0][0x160] ;  /* 0x0000580035367625 */ /* 0x001fc800078e0208 */
[----:B------:R-:W-:Y:S01]  /*1370*/  IMAD R53, R0, 0xc400, R15 ;  /* 0x0000c40000357824 */ /* 0x000fe200078e020f */
[----:B------:R0:W4:Y:S03]  /*1380*/  LDG.E.CONSTANT R34, [R54.64] ;  /* 0x0000000436227981 */ /* 0x000126000c1e9900 */
[----:B------:R-:W-:-:S04]  /*1390*/  IMAD.WIDE R62, R53, R8, c[0x0][0x160] ;  /* 0x00005800353e7625 */ /* 0x000fc800078e0208 */
[C---:B-1----:R-:W-:Y:S01]  /*13a0*/  IMAD R61, R0.reuse, 0xc400, R33 ;  /* 0x0000c400003d7824 */ /* 0x042fe200078e0221 */
[----:B------:R1:W4:Y:S01]  /*13b0*/  LDG.E.CONSTANT R46, [R62.64] ;  /* 0x000000043e2e7981 */ /* 0x000322000c1e9900 */
[----:B------:R-:W-:Y:S02]  /*13c0*/  IMAD R53, R0, 0xc400, R39 ;  /* 0x0000c40000357824 */ /* 0x000fe400078e0227 */
[----:B------:R-:W-:-:S04]  /*13d0*/  IMAD.WIDE R60, R61, R8, c[0x0][0x160] ;  /* 0x000058003d3c7625 */ /* 0x000fc800078e0208 */
[C---:B------:R-:W-:Y:S01]  /*13e0*/  IMAD R67, R0.reuse, 0xc400, R7 ;  /* 0x0000c40000437824 */ /* 0x040fe200078e0207 */
[----:B------:R0:W4:Y:S01]  /*13f0*/  LDG.E.CONSTANT R30, [R60.64] ;  /* 0x000000043c1e7981 */ /* 0x000122000c1e9900 */
[----:B-1----:R-:W-:-:S04]  /*1400*/  IMAD R63, R0, 0xc400, R21 ;  /* 0x0000c400003f7824 */ /* 0x002fc800078e0215 */
[----:B------:R-:W-:-:S04]  /*1410*/  IMAD.WIDE R62, R63, R8, c[0x0][0x160] ;  /* 0x000058003f3e7625 */ /* 0x000fc800078e0208 */
[----:B------:R-:W-:-:S04]  /*1420*/  IMAD.WIDE R64, R65, R8, c[0x0][0x160] ;  /* 0x0000580041407625 */ /* 0x000fc800078e0208 */
[-C--:B0-----:R-:W-:Y:S01]  /*1430*/  IMAD.WIDE R54, R67, R8.reuse, c[0x0][0x160] ;  /* 0x0000580043367625 */ /* 0x081fe200078e0208 */
[----:B------:R0:W5:Y:S03]  /*1440*/  LDG.E.CONSTANT R16, [R64.64] ;  /* 0x0000000440107981 */ /* 0x000166000c1e9900 */
[-C--:B------:R-:W-:Y:S01]  /*1450*/  IMAD.WIDE R60, R53, R8.reuse, c[0x0][0x160] ;  /* 0x00005800353c7625 */ /* 0x080fe200078e0208 */
[----:B------:R1:W5:Y:S03]  /*1460*/  LDG.E.CONSTANT R50, [R54.64] ;  /* 0x0000000436327981 */ /* 0x000366000c1e9900 */
[C---:B------:R-:W-:Y:S01]  /*1470*/  IMAD R67, R0.reuse, 0xc400, R31 ;  /* 0x0000c40000437824 */ /* 0x040fe200078e021f */
[----:B------:R1:W5:Y:S03]  /*1480*/  LDG.E.CONSTANT R53, [R62.64] ;  /* 0x000000043e357981 */ /* 0x000366000c1e9900 */
[----:B------:R-:W-:Y:S01]  /*1490*/  IMAD.WIDE R66, R67, R8, c[0x0][0x160] ;  /* 0x0000580043427625 */ /* 0x000fe200078e0208 */
[----:B------:R1:W5:Y:S03]  /*14a0*/  LDG.E.CONSTANT R48, [R60.64] ;  /* 0x000000043c307981 */ /* 0x000366000c1e9900 */
[----:B0-----:R-:W-:-:S02]  /*14b0*/  IMAD R65, R0, 0xc400, R47 ;  /* 0x0000c40000417824 */ /* 0x001fc400078e022f */
[----:B------:R0:W5:Y:S02]  /*14c0*/  LDG.E.CONSTANT R66, [R66.64] ;  /* 0x0000000442427981 */ /* 0x000164000c1e9900 */
[----:B------:R-:W-:-:S05]  /*14d0*/  IMAD.WIDE R64, R65, R8, c[0x0][0x160] ;  /* 0x0000580041407625 */ /* 0x000fca00078e0208 */
[----:B------:R0:W5:Y:S01]  /*14e0*/  LDG.E.CONSTANT R44, [R64.64] ;  /* 0x00000004402c7981 */ /* 0x000162000c1e9900 */
[----:B-1----:R-:W-:Y:S01]  /*14f0*/  IMAD R63, R0, 0xc400, R45 ;  /* 0x0000c400003f7824 */ /* 0x002fe200078e022d */
[----:B------:R-:W-:Y:S02]  /*1500*/  SHF.R.U32.HI R60, RZ, 0x4, R73 ;  /* 0x00000004ff3c7819 */ /* 0x000fe40000011649 */
[----:B------:R-:W-:Y:S02]  /*1510*/  LOP3.LUT R55, R73, 0xf, RZ, 0xc0, !PT ;  /* 0x0000000f49377812 */ /* 0x000fe400078ec0ff */
[----:B------:R-:W-:Y:S01]  /*1520*/  SHF.L.U32 R54, R4, 0xb, RZ ;  /* 0x0000000b04367819 */ /* 0x000fe200000006ff */
[----:B------:R-:W-:Y:S01]  /*1530*/  IMAD.WIDE R62, R63, R8, c[0x0][0x160] ;  /* 0x000058003f3e7625 */ /* 0x000fe200078e0208 */
[----:B------:R-:W-:Y:S02]  /*1540*/  PRMT R55, R60, 0x2104, R55 ;  /* 0x000021043c377816 */ /* 0x000fe40000000037 */
[----:B------:R-:W-:Y:S01]  /*1550*/  LOP3.LUT R54, R54, 0xffffc000, RZ, 0xc0, !PT ;  /* 0xffffc00036367812 */ /* 0x000fe200078ec0ff */
[----:B0-----:R-:W-:-:S02]  /*1560*/  IMAD R65, R0, 0xc400, R13 ;  /* 0x0000c40000417824 */ /* 0x001fc400078e020d */
[----:B------:R-:W-:Y:S01]  /*1570*/  IMAD R61, R0, 0xc400, R37 ;  /* 0x0000c400003d7824 */ /* 0x000fe200078e0225 */
[----:B------:R-:W-:Y:S01]  /*1580*/  IADD3 R71, R55, R54, RZ ;  /* 0x0000003637477210 */ /* 0x000fe20007ffe0ff */
[----:B------:R-:W-:-:S04]  /*1590*/  IMAD.WIDE R64, R65, R8, c[0x0][0x160] ;  /* 0x0000580041407625 */ /* 0x000fc800078e0208 */
[----:B------:R-:W-:Y:S02]  /*15a0*/  IMAD R55, R0, 0xc400, R5 ;  /* 0x0000c40000377824 */ /* 0x000fe400078e0205 */
[----:B------:R-:W-:-:S04]  /*15b0*/  IMAD.WIDE R60, R61, R8, c[0x0][0x160] ;  /* 0x000058003d3c7625 */ /* 0x000fc800078e0208 */
[----:B------:R-:W-:Y:S01]  /*15c0*/  IMAD.WIDE R54, R55, R8, c[0x0][0x160] ;  /* 0x0000580037367625 */ /* 0x000fe200078e0208 */
[----:B------:R-:W-:-:S03]  /*15d0*/  ISETP.GT.AND P0, PT, R73, 0x7f, PT ;  /* 0x0000007f4900780c */ /* 0x000fc60003f04270 */
[C---:B------:R-:W-:Y:S01]  /*15e0*/  IMAD R69, R0.reuse, 0xc400, R11 ;  /* 0x0000c40000457824 */ /* 0x040fe200078e020b */
[C---:B------:R-:W-:Y:S01]  /*15f0*/  LEA R71, R0.reuse, R71, 0x4 ;  /* 0x0000004700477211 */ /* 0x040fe200078e20ff */
[C---:B------:R-:W-:Y:S01]  /*1600*/  IMAD R67, R0.reuse, 0xc400, R19 ;  /* 0x0000c40000437824 */ /* 0x040fe200078e0213 */
[----:B--2---:R0:W-:Y:S04]  /*1610*/  STS [R73.X4], R10 ;  /* 0x0000000a49007388 */ /* 0x0041e80000004800 */
[----:B0-----:R0:W2:Y:S02]  /*1620*/  LDG.E.CONSTANT R10, [R62.64] ;  /* 0x000000043e0a7981 */ /* 0x0010a4000c1e9900 */
[----:B0-----:R-:W-:Y:S02]  /*1630*/  IMAD R63, R0, 0xc400, R29 ;  /* 0x0000c400003f7824 */ /* 0x001fe400078e021d */
[----:B---3--:R0:W-:Y:S02]  /*1640*/  STS [R73.X4+0x380], R12 ;  /* 0x0003800c49007388 */ /* 0x0081e40000004800 */
[----:B------:R-:W-:-:S02]  /*1650*/  IMAD.WIDE R62, R63, R8, c[0x0][0x160] ;  /* 0x000058003f3e7625 */ /* 0x000fc400078e0208 */
[----:B------:R1:W-:Y:S04]  /*1660*/  STS [R73.X4+0x700], R14 ;  /* 0x0007000e49007388 */ /* 0x0003e80000004800 */
[----:B0-----:R0:W3:Y:S04]  /*1670*/  LDG.E.CONSTANT R12, [R64.64] ;  /* 0x00000004400c7981 */ /* 0x0010e8000c1e9900 */
[----:B------:R4:W-:Y:S04]  /*1680*/  STS [R73.X4+0xe00], R18 ;  /* 0x000e001249007388 */ /* 0x0009e80000004800 */
[----:B-1----:R1:W3:Y:S01]  /*1690*/  LDG.E.CONSTANT R14, [R60.64] ;  /* 0x000000043c0e7981 */ /* 0x0022e2000c1e9900 */
[----:B0-----:R-:W-:-:S03]  /*16a0*/  IMAD R65, R0, 0xc400, R43 ;  /* 0x0000c40000417824 */ /* 0x001fc600078e022b */
[----:B----4-:R0:W4:Y:S01]  /*16b0*/  LDG.E.CONSTANT R18, [R62.64] ;  /* 0x000000043e127981 */ /* 0x010122000c1e9900 */
[----:B-1----:R-:W-:-:S03]  /*16c0*/  IMAD.WIDE R60, R65, R8, c[0x0][0x160] ;  /* 0x00005800413c7625 */ /* 0x002fc600078e0208 */
[----:B------:R-:W-:Y:S01]  /*16d0*/  STS [R73.X4+0x1180], R28 ;  /* 0x0011801c49007388 */ /* 0x000fe20000004800 */
[----:B------:R-:W-:-:S03]  /*16e0*/  IMAD R65, R0, 0xc400, R35 ;  /* 0x0000c40000417824 */ /* 0x000fc600078e0223 */
[----:B------:R-:W-:Y:S04]  /*16f0*/  STS [R73.X4+0x1500], R30 ;  /* 0x0015001e49007388 */ /* 0x000fe80000004800 */
[----:B-----5:R1:W-:Y:S04]  /*1700*/  STS [R73.X4+0xa80], R16 ;  /* 0x000a801049007388 */ /* 0x0203e80000004800 */
[----:B------:R5:W-:Y:S04]  /*1710*/  STS [R73.X4+0x3480], R53 ;  /* 0x0034803549007388 */ /* 0x000be80000004800 */
[----:B-1----:R1:W4:Y:S04]  /*1720*/  LDG.E.CONSTANT R16, [R54.64] ;  /* 0x0000000436107981 */ /* 0x002328000c1e9900 */
[----:B------:R0:W4:Y:S01]  /*1730*/  LDG.E.CONSTANT R28, [R60.64] ;  /* 0x000000043c1c7981 */ /* 0x000122000c1e9900 */
[----:B-----5:R-:W-:-:S02]  /*1740*/  IMAD R53, R0, 0xc400, R3 ;  /* 0x0000c40000357824 */ /* 0x020fc400078e0203 */
[----:B-1----:R-:W-:-:S04]  /*1750*/  IMAD.WIDE R54, R69, R8, c[0x0][0x160] ;  /* 0x0000580045367625 */ /* 0x002fc800078e0208 */
[-C--:B0-----:R-:W-:Y:S01]  /*1760*/  IMAD.WIDE R62, R53, R8.reuse, c[0x0][0x160] ;  /* 0x00005800353e7625 */ /* 0x081fe200078e0208 */
[----:B------:R0:W-:Y:S03]  /*1770*/  STS [R73.X4+0x2d80], R66 ;  /* 0x002d804249007388 */ /* 0x0001e60000004800 */
[----:B------:R-:W-:Y:S01]  /*1780*/  IMAD R53, R0, 0xc400, R27 ;  /* 0x0000c40000357824 */ /* 0x000fe200078e021b */
[----:B------:R1:W5:Y:S01]  /*1790*/  LDG.E.CONSTANT R30, [R54.64] ;  /* 0x00000004361e7981 */ /* 0x000362000c1e9900 */
[----:B------:R-:W-:-:S03]  /*17a0*/  IMAD.WIDE R64, R65, R8, c[0x0][0x160] ;  /* 0x0000580041407625 */ /* 0x000fc600078e0208 */
[----:B------:R1:W-:Y:S01]  /*17b0*/  STS [R73.X4+0x1880], R32 ;  /* 0x0018802049007388 */ /* 0x0003e20000004800 */
[----:B------:R-:W-:-:S03]  /*17c0*/  IMAD.WIDE R60, R53, R8, c[0x0][0x160] ;  /* 0x00005800353c7625 */ /* 0x000fc600078e0208 */
[----:B------:R1:W-:Y:S01]  /*17d0*/  STS [R73.X4+0x1c00], R34 ;  /* 0x001c002249007388 */ /* 0x0003e20000004800 */
[----:B0-----:R-:W-:-:S03]  /*17e0*/  IMAD.WIDE R66, R67, R8, c[0x0][0x160] ;  /* 0x0000580043427625 */ /* 0x001fc600078e0208 */
[----:B------:R0:W-:Y:S01]  /*17f0*/  STS [R73.X4+0x1f80], R44 ;  /* 0x001f802c49007388 */ /* 0x0001e20000004800 */
[----:B-1----:R-:W-:-:S03]  /*1800*/  IMAD.WIDE R54, R71, R8, c[0x0][0x168] ;  /* 0x00005a0047367625 */ /* 0x002fc600078e0208 */
[----:B------:R1:W-:Y:S04]  /*1810*/  STS [R73.X4+0x2300], R46 ;  /* 0x0023002e49007388 */ /* 0x0003e80000004800 */
[----:B------:R0:W-:Y:S04]  /*1820*/  STS [R73.X4+0x2680], R48 ;  /* 0x0026803049007388 */ /* 0x0001e80000004800 */
[----:B------:R-:W5:Y:S04]  /*1830*/  LDG.E.CONSTANT R66, [R66.64] ;  /* 0x0000000442427981 */ /* 0x000f68000c1e9900 */
[----:B------:R-:W5:Y:S04]  /*1840*/  LDG.E.CONSTANT R64, [R64.64] ;  /* 0x0000000440407981 */ /* 0x000f68000c1e9900 */
[----:B------:R-:W5:Y:S04]  /*1850*/  LDG.E.CONSTANT R62, [R62.64] ;  /* 0x000000043e3e7981 */ /* 0x000f68000c1e9900 */
[----:B------:R-:W5:Y:S04]  /*1860*/  LDG.E.CONSTANT R60, [R60.64] ;  /* 0x000000043c3c7981 */ /* 0x000f68000c1e9900 */
[----:B------:R-:W5:Y:S04]  /*1870*/  LDG.E.CONSTANT R32, [R54.64] ;  /* 0x0000000436207981 */ /* 0x000f68000c1e9900 */
[----:B------:R-:W5:Y:S04]  /*1880*/  LDG.E.CONSTANT R34, [R54.64+0x3800] ;  /* 0x0038000436227981 */ /* 0x000f68000c1e9900 */
[----:B0-----:R-:W5:Y:S04]  /*1890*/  LDG.E.CONSTANT R44, [R54.64+0x7000] ;  /* 0x00700004362c7981 */ /* 0x001f68000c1e9900 */
[----:B-1----:R-:W5:Y:S04]  /*18a0*/  LDG.E.CONSTANT R46, [R54.64+0xa800] ;  /* 0x00a80004362e7981 */ /* 0x002f68000c1e9900 */
[----:B------:R-:W5:Y:S04]  /*18b0*/  @!P0 LDG.E.CONSTANT R48, [R54.64+0xe000] ;  /* 0x00e0000436308981 */ /* 0x000f68000c1e9900 */
[----:B------:R-:W-:Y:S04]  /*18c0*/  STS [R73.X4+0x3100], R56 ;  /* 0x0031003849007388 */ /* 0x000fe80000004800 */
[----:B------:R-:W-:Y:S04]  /*18d0*/  STS [R73.X4+0x4980], R68 ;  /* 0x0049804449007388 */ /* 0x000fe80000004800 */
[----:B------:R-:W-:Y:S01]  /*18e0*/  STS [R73.X4+0x2a00], R50 ;  /* 0x002a003249007388 */ /* 0x000fe20000004800 */
[----:B------:R-:W-:-:S02]  /*18f0*/  IADD3 R0, R0, 0x1, RZ ;  /* 0x0000000100007810 */ /* 0x000fc40007ffe0ff */
[----:B------:R-:W-:Y:S02]  /*1900*/  MOV R53, RZ ;  /* 0x000000ff00357202 */ /* 0x000fe40000000f00 */
[----:B------:R-:W-:Y:S01]  /*1910*/  ISETP.GE.U32.AND P1, PT, R0, 0x10, PT ;  /* 0x000000100000780c */ /* 0x000fe20003f26070 */
[----:B--2---:R-:W-:Y:S04]  /*1920*/  STS [R73.X4+0x3800], R10 ;  /* 0x0038000a49007388 */ /* 0x004fe80000004800 */
[----:B---3--:R-:W-:Y:S04]  /*1930*/  STS [R73.X4+0x3b80], R12 ;  /* 0x003b800c49007388 */ /* 0x008fe80000004800 */
[----:B------:R-:W-:Y:S04]  /*1940*/  STS [R73.X4+0x3f00], R14 ;  /* 0x003f000e49007388 */ /* 0x000fe80000004800 */
[----:B----4-:R-:W-:Y:S04]  /*1950*/  STS [R73.X4+0x4600], R18 ;  /* 0x0046001249007388 */ /* 0x010fe80000004800 */
[----:B------:R-:W-:Y:S04]  /*1960*/  STS [R73.X4+0x4280], R16 ;  /* 0x0042801049007388 */ /* 0x000fe80000004800 */
[----:B------:R-:W-:Y:S04]  /*1970*/  STS [R73.X4+0x5080], R28 ;  /* 0x0050801c49007388 */ /* 0x000fe80000004800 */
[----:B-----5:R-:W-:Y:S04]  /*1980*/  STS [R73.X4+0x5400], R30 ;  /* 0x0054001e49007388 */ /* 0x020fe80000004800 */
[----:B------:R-:W-:Y:S04]  /*1990*/  STS [R73.X4+0x4d00], R66 ;  /* 0x004d004249007388 */ /* 0x000fe80000004800 */
[----:B------:R-:W-:Y:S04]  /*19a0*/  STS [R73.X4+0x5780], R64 ;  /* 0x0057804049007388 */ /* 0x000fe80000004800 */
[----:B------:R-:W-:Y:S04]  /*19b0*/  STS [R73.X4+0x5b00], R62 ;  /* 0x005b003e49007388 */ /* 0x000fe80000004800 */
[----:B------:R-:W-:Y:S04]  /*19c0*/  STS [R73.X4+0x5e80], R60 ;  /* 0x005e803c49007388 */ /* 0x000fe80000004800 */
[----:B------:R-:W-:Y:S04]  /*19d0*/  STS [R73.X4+0x6200], R32 ;  /* 0x0062002049007388 */ /* 0x000fe80000004800 */
[----:B------:R-:W-:Y:S04]  /*19e0*/  STS [R73.X4+0x6580], R34 ;  /* 0x0065802249007388 */ /* 0x000fe80000004800 */
[----:B------:R-:W-:Y:S04]  /*19f0*/  STS [R73.X4+0x6900], R44 ;  /* 0x0069002c49007388 */ /* 0x000fe80000004800 */
[----:B------:R-:W-:Y:S04]  /*1a00*/  STS [R73.X4+0x6c80], R46 ;  /* 0x006c802e49007388 */ /* 0x000fe80000004800 */
[----:B------:R-:W-:Y:S04]  /*1a10*/  @!P0 STS [R73.X4+0x7000], R48 ;  /* 0x0070003049008388 */ /* 0x000fe80000004800 */
[----:B------:R-:W-:Y:S06]  /*1a20*/  BAR.SYNC 0x0 ;  /* 0x0000000000007b1d */ /* 0x000fec0000000000 */
.L_x_1:
[----:B------:R-:W-:Y:S01]  /*1a30*/  LEA R14, R2, R53, 0x4 ;  /* 0x00000035020e7211 */ /* 0x000fe200078e20ff */
[C---:B------:R-:W-:Y:S01]  /*1a40*/  IMAD R10, R53.reuse, 0x620, R6 ;  /* 0x00000620350a7824 */ /* 0x040fe200078e0206 */
[----:B------:R-:W-:-:S02]  /*1a50*/  IADD3 R53, R53, 0x1, RZ ;  /* 0x0000000135357810 */ /* 0x000fc40007ffe0ff */
[----:B------:R-:W-:Y:S02]  /*1a60*/  SHF.L.U32 R14, R14, 0x2, RZ ;  /* 0x000000020e0e7819 */ /* 0x000fe400000006ff */
[----:B------:R-:W-:Y:S01]  /*1a70*/  LDS.64 R54, [R10.X4] ;  /* 0x000000000a367984 */ /* 0x000fe20000004a00 */
[----:B------:R-:W-:-:S03]  /*1a80*/  ISETP.NE.AND P0, PT, R53, 0x4, PT ;  /* 0x000000043500780c */ /* 0x000fc60003f05270 */
[----:B------:R-:W0:Y:S04]  /*1a90*/  LDS.128 R64, [R14.X4+0x6200] ;  /* 0x006200000e407984 */ /* 0x000e280000004c00 */
[----:B------:R-:W1:Y:S04]  /*1aa0*/  LDS.128 R60, [R14.X4+0x6240] ;  /* 0x006240000e3c7984 */ /* 0x000e680000004c00 */
[----:B------:R-:W2:Y:S04]  /*1ab0*/  LDS.128 R72, [R14.X4+0x6280] ;  /* 0x006280000e487984 */ /* 0x000ea80000004c00 */
[----:B------:R-:W3:Y:S01]  /*1ac0*/  LDS.128 R68, [R14.X4+0x62c0] ;  /* 0x0062c0000e447984 */ /* 0x000ee20000004c00 */
[----:B0-----:R-:W-:-:S02]  /*1ad0*/  FFMA R77, R64, R54, R77 ;  /* 0x00000036404d7223 */ /* 0x001fc4000000004d */
[-C--:B------:R-:W-:Y:S02]  /*1ae0*/  FFMA R196, R64, R55.reuse, R196 ;  /* 0x0000003740c47223 */ /* 0x080fe400000000c4 */
[----:B-1----:R-:W-:Y:S02]  /*1af0*/  FFMA R79, R54, R60, R79 ;  /* 0x0000003c364f7223 */ /* 0x002fe4000000004f */
[-C--:B------:R-:W-:Y:S02]  /*1b00*/  FFMA R198, R60, R55.reuse, R198 ;  /* 0x000000373cc67223 */ /* 0x080fe400000000c6 */
[----:B--2---:R-:W-:Y:S02]  /*1b10*/  FFMA R81, R54, R72, R81 ;  /* 0x0000004836517223 */ /* 0x004fe40000000051 */
[----:B------:R-:W-:Y:S02]  /*1b20*/  FFMA R200, R72, R55, R200 ;  /* 0x0000003748c87223 */ /* 0x000fe400000000c8 */
[----:B---3--:R-:W-:-:S02]  /*1b30*/  FFMA R83, R54, R68, R83 ;  /* 0x0000004436537223 */ /* 0x008fc40000000053 */
[----:B------:R-:W-:Y:S02]  /*1b40*/  FFMA R202, R68, R55, R202 ;  /* 0x0000003744ca7223 */ /* 0x000fe400000000ca */
[----:B------:R-:W0:Y:S02]  /*1b50*/  LDS.64 R54, [R10.X4+0x70] ;  /* 0x000070000a367984 */ /* 0x000e240000004a00 */
[----:B0-----:R-:W-:Y:S02]  /*1b60*/  FFMA R12, R64, R54, R207 ;  /* 0x00000036400c7223 */ /* 0x001fe400000000cf */
[C---:B------:R-:W-:Y:S02]  /*1b70*/  FFMA R14, R54.reuse, R60, R205 ;  /* 0x0000003c360e7223 */ /* 0x040fe400000000cd */
[C---:B------:R-:W-:Y:S02]  /*1b80*/  FFMA R16, R54.reuse, R72, R203 ;  /* 0x0000004836107223 */ /* 0x040fe400000000cb */
[----:B------:R-:W-:-:S02]  /*1b90*/  FFMA R18, R54, R68, R201 ;  /* 0x0000004436127223 */ /* 0x000fc400000000c9 */
[-C--:B------:R-:W-:Y:S02]  /*1ba0*/  FFMA R20, R64, R55.reuse, R20 ;  /* 0x0000003740147223 */ /* 0x080fe40000000014 */
[-C--:B------:R-:W-:Y:S02]  /*1bb0*/  FFMA R22, R60, R55.reuse, R22 ;  /* 0x000000373c167223 */ /* 0x080fe40000000016 */
[-C--:B------:R-:W-:Y:S02]  /*1bc0*/  FFMA R24, R72, R55.reuse, R24 ;  /* 0x0000003748187223 */ /* 0x080fe40000000018 */
[----:B------:R-:W-:Y:S02]  /*1bd0*/  FFMA R26, R68, R55, R26 ;  /* 0x00000037441a7223 */ /* 0x000fe4000000001a */
[----:B------:R-:W0:Y:S02]  /*1be0*/  LDS.64 R54, [R10.X4+0xe0] ;  /* 0x0000e0000a367984 */ /* 0x000e240000004a00 */
[----:B0-----:R-:W-:-:S02]  /*1bf0*/  FFMA R34, R54, R68, R57 ;  /* 0x0000004436227223 */ /* 0x001fc40000000039 */
[----:B------:R-:W0:Y:S01]  /*1c00*/  LDS.64 R56, [R10.X4+0x150] ;  /* 0x000150000a387984 */ /* 0x000e220000004a00 */
[----:B------:R-:W-:Y:S02]  /*1c10*/  FFMA R28, R64, R54, R199 ;  /* 0x00000036401c7223 */ /* 0x000fe400000000c7 */
[C---:B------:R-:W-:Y:S02]  /*1c20*/  FFMA R30, R54.reuse, R60, R197 ;  /* 0x0000003c361e7223 */ /* 0x040fe400000000c5 */
[----:B------:R-:W-:Y:S02]  /*1c30*/  FFMA R32, R54, R72, R195 ;  /* 0x0000004836207223 */ /* 0x000fe400000000c3 */
[-C--:B------:R-:W-:Y:S02]  /*1c40*/  FFMA R36, R64, R55.reuse, R36 ;  /* 0x0000003740247223 */ /* 0x080fe40000000024 */
[-C--:B------:R-:W-:Y:S02]  /*1c50*/  FFMA R38, R60, R55.reuse, R38 ;  /* 0x000000373c267223 */ /* 0x080fe40000000026 */
[----:B------:R-:W-:-:S02]  /*1c60*/  FFMA R40, R72, R55, R40 ;  /* 0x0000003748287223 */ /* 0x000fc40000000028 */
[----:B------:R-:W-:Y:S02]  /*1c70*/  FFMA R42, R68, R55, R42 ;  /* 0x00000037442a7223 */ /* 0x000fe4000000002a */
[----:B0-----:R-:W-:Y:S02]  /*1c80*/  FFMA R50, R56, R68, R127 ;  /* 0x0000004438327223 */ /* 0x001fe4000000007f */
[----:B------:R-:W0:Y:S01]  /*1c90*/  LDS.64 R126, [R10.X4+0x1c0] ;  /* 0x0001c0000a7e7984 */ /* 0x000e220000004a00 */
[----:B------:R-:W-:Y:S02]  /*1ca0*/  FFMA R44, R64, R56, R193 ;  /* 0x00000038402c7223 */ /* 0x000fe400000000c1 */
[C---:B------:R-:W-:Y:S01]  /*1cb0*/  FFMA R46, R56.reuse, R60, R191 ;  /* 0x0000003c382e7223 */ /* 0x040fe200000000bf */
[----:B------:R-:W-:Y:S01]  /*1cc0*/  LDS.64 R192, [R10.X4+0x5b0] ;  /* 0x0005b0000ac07984 */ /* 0x000fe20000004a00 */
[----:B------:R-:W-:Y:S02]  /*1cd0*/  FFMA R48, R56, R72, R189 ;  /* 0x0000004838307223 */ /* 0x000fe400000000bd */
[-C--:B------:R-:W-:Y:S01]  /*1ce0*/  FFMA R52, R64, R57.reuse, R52 ;  /* 0x0000003940347223 */ /* 0x080fe20000000034 */
[----:B------:R-:W1:Y:S01]  /*1cf0*/  LDS.64 R188, [R10.X4+0x4d0] ;  /* 0x0004d0000abc7984 */ /* 0x000e620000004a00 */
[----:B------:R-:W-:-:S02]  /*1d00*/  FFMA R54, R60, R57, R78 ;  /* 0x000000393c367223 */ /* 0x000fc4000000004e */
[-C--:B------:R-:W-:Y:S01]  /*1d10*/  FFMA R55, R72, R57.reuse, R76 ;  /* 0x0000003948377223 */ /* 0x080fe2000000004c */
[----:B------:R-:W2:Y:S01]  /*1d20*/  LDS.64 R190, [R10.X4+0x540] ;  /* 0x000540000abe7984 */ /* 0x000ea20000004a00 */
[----:B------:R-:W-:Y:S02]  /*1d30*/  FFMA R56, R68, R57, R58 ;  /* 0x0000003944387223 */ /* 0x000fe4000000003a */
        /* <DEDUP_REMOVED lines=8> */
[----:B------:R-:W0:Y:S01]  /*1dc0*/  LDS.64 R126, [R10.X4+0x230] ;  /* 0x000230000a7e7984 */ /* 0x000e220000004a00 */
[----:B-1----:R-:W-:Y:S02]  /*1dd0*/  FFMA R174, R64, R188, R131 ;  /* 0x000000bc40ae7223 */ /* 0x002fe40000000083 */
[----:B------:R-:W-:-:S02]  /*1de0*/  FFMA R180, R188, R60, R129 ;  /* 0x0000003cbcb47223 */ /* 0x000fc40000000081 */
[----:B------:R-:W-:Y:S02]  /*1df0*/  FFMA R186, R188, R72, R125 ;  /* 0x00000048bcba7223 */ /* 0x000fe4000000007d */
[C---:B------:R-:W-:Y:S02]  /*1e00*/  FFMA R210, R64.reuse, R189, R121 ;  /* 0x000000bd40d27223 */ /* 0x040fe40000000079 */
[C---:B--2---:R-:W-:Y:S02]  /*1e10*/  FFMA R224, R64.reuse, R190, R113 ;  /* 0x000000be40e07223 */ /* 0x044fe40000000071 */
[C---:B------:R-:W-:Y:S02]  /*1e20*/  FFMA R228, R64.reuse, R191, R111 ;  /* 0x000000bf40e47223 */ /* 0x040fe4000000006f */
[C---:B------:R-:W-:Y:S02]  /*1e30*/  FFMA R211, R64.reuse, R192, R97 ;  /* 0x000000c040d37223 */ /* 0x040fe40000000061 */
[----:B------:R-:W-:-:S02]  /*1e40*/  FFMA R230, R64, R193, R95 ;  /* 0x000000c140e67223 */ /* 0x000fc4000000005f */
[----:B------:R-:W-:Y:S02]  /*1e50*/  FFMA R188, R188, R68, R123 ;  /* 0x00000044bcbc7223 */ /* 0x000fe4000000007b */
[-C--:B------:R-:W-:Y:S02]  /*1e60*/  FFMA R206, R60, R189.reuse, R119 ;  /* 0x000000bd3cce7223 */ /* 0x080fe40000000077 */
[-C--:B------:R-:W-:Y:S02]  /*1e70*/  FFMA R204, R72, R189.reuse, R117 ;  /* 0x000000bd48cc7223 */ /* 0x080fe40000000075 */
[----:B------:R-:W-:Y:S02]  /*1e80*/  FFMA R208, R68, R189, R115 ;  /* 0x000000bd44d07223 */ /* 0x000fe40000000073 */
[C---:B------:R-:W-:Y:S02]  /*1e90*/  FFMA R214, R190.reuse, R60, R99 ;  /* 0x0000003cbed67223 */ /* 0x040fe40000000063 */
[----:B------:R-:W-:-:S02]  /*1ea0*/  FFMA R212, R190, R72, R103 ;  /* 0x00000048bed47223 */ /* 0x000fc40000000067 */
[----:B------:R-:W-:Y:S02]  /*1eb0*/  FFMA R216, R190, R68, R107 ;  /* 0x00000044bed87223 */ /* 0x000fe4000000006b */
[-C--:B------:R-:W-:Y:S02]  /*1ec0*/  FFMA R218, R60, R191.reuse, R101 ;  /* 0x000000bf3cda7223 */ /* 0x080fe40000000065 */
[-C--:B------:R-:W-:Y:S02]  /*1ed0*/  FFMA R220, R72, R191.reuse, R105 ;  /* 0x000000bf48dc7223 */ /* 0x080fe40000000069 */
[----:B------:R-:W-:Y:S02]  /*1ee0*/  FFMA R222, R68, R191, R109 ;  /* 0x000000bf44de7223 */ /* 0x000fe4000000006d */
[C---:B------:R-:W-:Y:S01]  /*1ef0*/  FFMA R226, R192.reuse, R72, R89 ;  /* 0x00000048c0e27223 */ /* 0x040fe20000000059 */
[----:B------:R-:W1:Y:S01]  /*1f00*/  LDS.64 R190, [R10.X4+0x620] ;  /* 0x000620000abe7984 */ /* 0x000e620000004a00 */
[----:B------:R-:W-:-:S02]  /*1f10*/  FFMA R85, R192, R68, R85 ;  /* 0x00000044c0557223 */ /* 0x000fc40000000055 */
[----:B0-----:R-:W-:Y:S02]  /*1f20*/  FFMA R88, R64, R126, R179 ;  /* 0x0000007e40587223 */ /* 0x001fe400000000b3 */
[C---:B------:R-:W-:Y:S01]  /*1f30*/  FFMA R90, R126.reuse, R60, R177 ;  /* 0x0000003c7e5a7223 */ /* 0x040fe200000000b1 */
[----:B------:R-:W0:Y:S01]  /*1f40*/  LDS.64 R178, [R10.X4+0x460] ;  /* 0x000460000ab27984 */ /* 0x000e220000004a00 */
[C---:B------:R-:W-:Y:S02]  /*1f50*/  FFMA R92, R126.reuse, R72, R175 ;  /* 0x000000487e5c7223 */ /* 0x040fe400000000af */
[----:B------:R-:W-:Y:S02]  /*1f60*/  FFMA R94, R126, R68, R173 ;  /* 0x000000447e5e7223 */ /* 0x000fe400000000ad */
[-C--:B------:R-:W-:Y:S02]  /*1f70*/  FFMA R96, R64, R127.reuse, R96 ;  /* 0x0000007f40607223 */ /* 0x080fe40000000060 */
[----:B------:R-:W-:-:S02]  /*1f80*/  FFMA R98, R60, R127, R98 ;  /* 0x0000007f3c627223 */ /* 0x000fc40000000062 */
[-C--:B------:R-:W-:Y:S02]  /*1f90*/  FFMA R100, R72, R127.reuse, R100 ;  /* 0x0000007f48647223 */ /* 0x080fe40000000064 */
[----:B------:R-:W-:Y:S02]  /*1fa0*/  FFMA R102, R68, R127, R102 ;  /* 0x0000007f44667223 */ /* 0x000fe40000000066 */
[----:B------:R-:W2:Y:S01]  /*1fb0*/  LDS.64 R126, [R10.X4+0x2a0] ;  /* 0x0002a0000a7e7984 */ /* 0x000ea20000004a00 */
[C---:B-1----:R-:W-:Y:S02]  /*1fc0*/  FFMA R77, R190.reuse, R65, R77 ;  /* 0x00000041be4d7223 */ /* 0x042fe4000000004d */
[C---:B------:R-:W-:Y:S02]  /*1fd0*/  FFMA R79, R190.reuse, R61, R79 ;  /* 0x0000003dbe4f7223 */ /* 0x040fe4000000004f */
[----:B------:R-:W-:Y:S02]  /*1fe0*/  FFMA R81, R190, R73, R81 ;  /* 0x00000049be517223 */ /* 0x000fe40000000051 */
[----:B0-----:R-:W-:-:S02]  /*1ff0*/  FFMA R166, R64, R178, R139 ;  /* 0x000000b240a67223 */ /* 0x001fc4000000008b */
[C---:B------:R-:W-:Y:S02]  /*2000*/  FFMA R170, R178.reuse, R60, R137 ;  /* 0x0000003cb2aa7223 */ /* 0x040fe40000000089 */
[----:B------:R-:W-:Y:S02]  /*2010*/  FFMA R172, R178, R72, R135 ;  /* 0x00000048b2ac7223 */ /* 0x000fe40000000087 */
[-C--:B------:R-:W-:Y:S02]  /*2020*/  FFMA R176, R64, R179.reuse, R176 ;  /* 0x000000b340b07223 */ /* 0x080fe400000000b0 */
[----:B------:R-:W-:Y:S02]  /*2030*/  FFMA R178, R178, R68, R133 ;  /* 0x00000044b2b27223 */ /* 0x000fe40000000085 */
[-C--:B------:R-:W-:Y:S02]  /*2040*/  FFMA R182, R60, R179.reuse, R182 ;  /* 0x000000b33cb67223 */ /* 0x080fe400000000b6 */
[----:B------:R-:W-:-:S02]  /*2050*/  FFMA R184, R72, R179, R184 ;  /* 0x000000b348b87223 */ /* 0x000fc400000000b8 */
[----:B--2---:R-:W-:Y:S02]  /*2060*/  FFMA R104, R64, R126, R171 ;  /* 0x0000007e40687223 */ /* 0x004fe400000000ab */
[C---:B------:R-:W-:Y:S02]  /*2070*/  FFMA R106, R126.reuse, R60, R169 ;  /* 0x0000003c7e6a7223 */ /* 0x040fe400000000a9 */
[C---:B------:R-:W-:Y:S02]  /*2080*/  FFMA R108, R126.reuse, R72, R167 ;  /* 0x000000487e6c7223 */ /* 0x040fe400000000a7 */
[----:B------:R-:W-:Y:S02]  /*2090*/  FFMA R110, R126, R68, R165 ;  /* 0x000000447e6e7223 */ /* 0x000fe400000000a5 */
[-C--:B------:R-:W-:Y:S01]  /*20a0*/  FFMA R112, R64, R127.reuse, R112 ;  /* 0x0000007f40707223 */ /* 0x080fe20000000070 */
[----:B------:R-:W0:Y:S01]  /*20b0*/  LDS.64 R164, [R10.X4+0x3f0] ;  /* 0x0003f0000aa47984 */ /* 0x000e220000004a00 */
[----:B------:R-:W-:-:S02]  /*20c0*/  FFMA R114, R60, R127, R114 ;  /* 0x0000007f3c727223 */ /* 0x000fc40000000072 */
[-C--:B------:R-:W-:Y:S02]  /*20d0*/  FFMA R116, R72, R127.reuse, R116 ;  /* 0x0000007f48747223 */ /* 0x080fe40000000074 */
[C---:B------:R-:W-:Y:S02]  /*20e0*/  FFMA R118, R68.reuse, R127, R118 ;  /* 0x0000007f44767223 */ /* 0x040fe40000000076 */
[----:B------:R-:W1:Y:S01]  /*20f0*/  LDS.64 R126, [R10.X4+0x310] ;  /* 0x000310000a7e7984 */ /* 0x000e620000004a00 */
[----:B------:R-:W-:Y:S02]  /*2100*/  FFMA R194, R68, R179, R194 ;  /* 0x000000b344c27223 */ /* 0x000fe400000000c2 */
[----:B------:R-:W-:Y:S02]  /*2110*/  FFMA R83, R190, R69, R83 ;  /* 0x00000045be537223 */ /* 0x000fe40000000053 */
[C---:B------:R-:W-:Y:S02]  /*2120*/  FFMA R113, R191.reuse, R73, R200 ;  /* 0x00000049bf717223 */ /* 0x040fe400000000c8 */
[----:B------:R-:W-:-:S02]  /*2130*/  FFMA R117, R191, R69, R202 ;  /* 0x00000045bf757223 */ /* 0x000fc400000000ca */
[----:B0-----:R-:W-:Y:S02]  /*2140*/  FFMA R154, R64, R164, R149 ;  /* 0x000000a4409a7223 */ /* 0x001fe40000000095 */
[C---:B------:R-:W-:Y:S02]  /*2150*/  FFMA R152, R164.reuse, R60, R147 ;  /* 0x0000003ca4987223 */ /* 0x040fe40000000093 */
[----:B------:R-:W-:Y:S02]  /*2160*/  FFMA R156, R164, R72, R145 ;  /* 0x00000048a49c7223 */ /* 0x000fe40000000091 */
[C---:B------:R-:W-:Y:S02]  /*2170*/  FFMA R162, R64.reuse, R165, R162 ;  /* 0x000000a540a27223 */ /* 0x040fe400000000a2 */
[----:B-1----:R-:W-:Y:S02]  /*2180*/  FFMA R120, R64, R126, R163 ;  /* 0x0000007e40787223 */ /* 0x002fe400000000a3 */
[----:B------:R-:W-:-:S02]  /*2190*/  FFMA R122, R126, R60, R161 ;  /* 0x0000003c7e7a7223 */ /* 0x000fc400000000a1 */
[C---:B------:R-:W-:Y:S02]  /*21a0*/  FFMA R124, R126.reuse, R72, R159 ;  /* 0x000000487e7c7223 */ /* 0x040fe4000000009f */
[----:B------:R-:W-:Y:S02]  /*21b0*/  FFMA R126, R126, R68, R143 ;  /* 0x000000447e7e7223 */ /* 0x000fe4000000008f */
[----:B------:R-:W0:Y:S01]  /*21c0*/  LDS.64 R142, [R10.X4+0x380] ;  /* 0x000380000a8e7984 */ /* 0x000e220000004a00 */
[-C--:B------:R-:W-:Y:S02]  /*21d0*/  FFMA R128, R64, R127.reuse, R128 ;  /* 0x0000007f40807223 */ /* 0x080fe40000000080 */
[-C--:B------:R-:W-:Y:S02]  /*21e0*/  FFMA R130, R60, R127.reuse, R130 ;  /* 0x0000007f3c827223 */ /* 0x080fe40000000082 */
[-C--:B------:R-:W-:Y:S02]  /*21f0*/  FFMA R132, R72, R127.reuse, R132 ;  /* 0x0000007f48847223 */ /* 0x080fe40000000084 */
[----:B------:R-:W-:-:S02]  /*2200*/  FFMA R134, R68, R127, R134 ;  /* 0x0000007f44867223 */ /* 0x000fc40000000086 */
[----:B------:R-:W-:Y:S02]  /*2210*/  FFMA R164, R164, R68, R141 ;  /* 0x00000044a4a47223 */ /* 0x000fe4000000008d */
[-C--:B------:R-:W-:Y:S02]  /*2220*/  FFMA R158, R60, R165.reuse, R158 ;  /* 0x000000a53c9e7223 */ /* 0x080fe4000000009e */
[-C--:B------:R-:W-:Y:S02]  /*2230*/  FFMA R160, R72, R165.reuse, R160 ;  /* 0x000000a548a07223 */ /* 0x080fe400000000a0 */
[----:B------:R-:W-:Y:S02]  /*2240*/  FFMA R168, R68, R165, R168 ;  /* 0x000000a544a87223 */ /* 0x000fe400000000a8 */
[----:B0-----:R-:W-:Y:S02]  /*2250*/  FFMA R136, R64, R142, R157 ;  /* 0x0000008e40887223 */ /* 0x001fe4000000009d */
[----:B------:R-:W-:-:S02]  /*2260*/  FFMA R138, R142, R60, R155 ;  /* 0x0000003c8e8a7223 */ /* 0x000fc4000000009b */
[----:B------:R-:W-:Y:S02]  /*2270*/  FFMA R140, R142, R72, R153 ;  /* 0x000000488e8c7223 */ /* 0x000fe40000000099 */
[-C--:B------:R-:W-:Y:S02]  /*2280*/  FFMA R144, R64, R143.reuse, R144 ;  /* 0x0000008f40907223 */ /* 0x080fe40000000090 */
[----:B------:R-:W-:Y:S02]  /*2290*/  FFMA R142, R142, R68, R151 ;  /* 0x000000448e8e7223 */ /* 0x000fe40000000097 */
[-C--:B------:R-:W-:Y:S02]  /*22a0*/  FFMA R146, R60, R143.reuse, R146 ;  /* 0x0000008f3c927223 */ /* 0x080fe40000000092 */
[-C--:B------:R-:W-:Y:S02]  /*22b0*/  FFMA R148, R72, R143.reuse, R148 ;  /* 0x0000008f48947223 */ /* 0x080fe40000000094 */
[----:B------:R-:W-:-:S02]  /*22c0*/  FFMA R150, R68, R143, R150 ;  /* 0x0000008f44967223 */ /* 0x000fc40000000096 */
[----:B------:R-:W-:Y:S02]  /*22d0*/  FFMA R64, R192, R60, R93 ;  /* 0x0000003cc0407223 */ /* 0x000fe4000000005d */
[-C--:B------:R-:W-:Y:S02]  /*22e0*/  FFMA R60, R60, R193.reuse, R91 ;  /* 0x000000c13c3c7223 */ /* 0x080fe4000000005b */
[-C--:B------:R-:W-:Y:S02]  /*22f0*/  FFMA R72, R72, R193.reuse, R87 ;  /* 0x000000c148487223 */ /* 0x080fe40000000057 */
[----:B------:R-:W-:Y:S02]  /*2300*/  FFMA R68, R68, R193, R59 ;  /* 0x000000c144447223 */ /* 0x000fe4000000003b */
[----:B------:R-:W0:Y:S01]  /*2310*/  LDS.64 R192, [R10.X4+0x690] ;  /* 0x000690000ac07984 */ /* 0x000e220000004a00 */
[----:B------:R-:W-:Y:S02]  /*2320*/  FFMA R87, R65, R191, R196 ;  /* 0x000000bf41577223 */ /* 0x000fe400000000c4 */
[----:B------:R-:W-:-:S02]  /*2330*/  FFMA R59, R191, R61, R198 ;  /* 0x0000003dbf3b7223 */ /* 0x000fc400000000c6 */
[----:B------:R-:W1:Y:S01]  /*2340*/  LDS.64 R190, [R10.X4+0x700] ;  /* 0x000700000abe7984 */ /* 0x000e620000004a00 */
[C---:B0-----:R-:W-:Y:S02]  /*2350*/  FFMA R207, R192.reuse, R65, R12 ;  /* 0x00000041c0cf7223 */ /* 0x041fe4000000000c */
[C---:B------:R-:W-:Y:S02]  /*2360*/  FFMA R205, R192.reuse, R61, R14 ;  /* 0x0000003dc0cd7223 */ /* 0x040fe4000000000e */
[C---:B------:R-:W-:Y:S02]  /*2370*/  FFMA R203, R192.reuse, R73, R16 ;  /* 0x00000049c0cb7223 */ /* 0x040fe40000000010 */
[----:B------:R-:W-:Y:S02]  /*2380*/  FFMA R201, R192, R69, R18 ;  /* 0x00000045c0c97223 */ /* 0x000fe40000000012 */
[----:B------:R-:W-:Y:S02]  /*2390*/  FFMA R109, R65, R193, R20 ;  /* 0x000000c1416d7223 */ /* 0x000fe40000000014 */
[----:B------:R-:W-:-:S02]  /*23a0*/  FFMA R91, R193, R61, R22 ;  /* 0x0000003dc15b7223 */ /* 0x000fc40000000016 */
[C---:B------:R-:W-:Y:S02]  /*23b0*/  FFMA R111, R193.reuse, R73, R24 ;  /* 0x00000049c16f7223 */ /* 0x040fe40000000018 */
[----:B------:R-:W-:Y:S02]  /*23c0*/  FFMA R115, R193, R69, R26 ;  /* 0x00000045c1737223 */ /* 0x000fe4000000001a */
[----:B------:R-:W0:Y:S01]  /*23d0*/  LDS.64 R192, [R10.X4+0x770] ;  /* 0x000770000ac07984 */ /* 0x000e220000004a00 */
[C---:B-1----:R-:W-:Y:S02]  /*23e0*/  FFMA R199, R190.reuse, R65, R28 ;  /* 0x00000041bec77223 */ /* 0x042fe4000000001c */
[C---:B------:R-:W-:Y:S02]  /*23f0*/  FFMA R197, R190.reuse, R61, R30 ;  /* 0x0000003dbec57223 */ /* 0x040fe4000000001e */
[C---:B------:R-:W-:Y:S02]  /*2400*/  FFMA R195, R190.reuse, R73, R32 ;  /* 0x00000049bec37223 */ /* 0x040fe40000000020 */
[----:B------:R-:W-:-:S02]  /*2410*/  FFMA R121, R190, R69, R34 ;  /* 0x00000045be797223 */ /* 0x000fc40000000022 */
[----:B------:R-:W-:Y:S02]  /*2420*/  FFMA R36, R65, R191, R36 ;  /* 0x000000bf41247223 */ /* 0x000fe40000000024 */
[C---:B------:R-:W-:Y:S02]  /*2430*/  FFMA R38, R191.reuse, R61, R38 ;  /* 0x0000003dbf267223 */ /* 0x040fe40000000026 */
[C---:B------:R-:W-:Y:S02]  /*2440*/  FFMA R40, R191.reuse, R73, R40 ;  /* 0x00000049bf287223 */ /* 0x040fe40000000028 */
[----:B------:R-:W-:Y:S02]  /*2450*/  FFMA R42, R191, R69, R42 ;  /* 0x00000045bf2a7223 */ /* 0x000fe4000000002a */
[----:B------:R-:W1:Y:S01]  /*2460*/  LDS.64 R190, [R10.X4+0x7e0] ;  /* 0x0007e0000abe7984 */ /* 0x000e620000004a00 */
[C---:B0-----:R-:W-:Y:S02]  /*2470*/  FFMA R32, R193.reuse, R61, R54 ;  /* 0x0000003dc1207223 */ /* 0x041fe40000000036 */
[----:B------:R-:W-:-:S02]  /*2480*/  FFMA R16, R193, R73, R55 ;  /* 0x00000049c1107223 */ /* 0x000fc40000000037 */
[----:B------:R-:W0:Y:S01]  /*2490*/  LDS.64 R54, [R10.X4+0x850] ;  /* 0x000850000a367984 */ /* 0x000e220000004a00 */
[C---:B------:R-:W-:Y:S02]  /*24a0*/  FFMA R131, R192.reuse, R65, R44 ;  /* 0x00000041c0837223 */ /* 0x040fe4000000002c */
[-C--:B------:R-:W-:Y:S02]  /*24b0*/  FFMA R44, R193, R69.reuse, R56 ;  /* 0x00000045c12c7223 */ /* 0x080fe40000000038 */
[C---:B------:R-:W-:Y:S02]  /*24c0*/  FFMA R139, R192.reuse, R69, R50 ;  /* 0x00000045c08b7223 */ /* 0x040fe40000000032 */
[C---:B------:R-:W-:Y:S02]  /*24d0*/  FFMA R189, R192.reuse, R73, R48 ;  /* 0x00000049c0bd7223 */ /* 0x040fe40000000030 */
[----:B------:R-:W-:Y:S02]  /*24e0*/  FFMA R127, R192, R61, R46 ;  /* 0x0000003dc07f7223 */ /* 0x000fe4000000002e */
[----:B------:R-:W-:-:S02]  /*24f0*/  FFMA R52, R65, R193, R52 ;  /* 0x000000c141347223 */ /* 0x000fc40000000034 */
[C---:B-1----:R-:W-:Y:S02]  /*2500*/  FFMA R187, R190.reuse, R65, R57 ;  /* 0x00000041bebb7223 */ /* 0x042fe40000000039 */
[----:B------:R-:W1:Y:S01]  /*2510*/  LDS.64 R56, [R10.X4+0x8c0] ;  /* 0x0008c0000a387984 */ /* 0x000e620000004a00 */
[C---:B------:R-:W-:Y:S02]  /*2520*/  FFMA R183, R190.reuse, R73, R76 ;  /* 0x00000049beb77223 */ /* 0x040fe4000000004c */
[C---:B------:R-:W-:Y:S02]  /*2530*/  FFMA R181, R190.reuse, R69, R78 ;  /* 0x00000045beb57223 */ /* 0x040fe4000000004e */
[C---:B------:R-:W-:Y:S02]  /*2540*/  FFMA R84, R191.reuse, R73, R84 ;  /* 0x00000049bf547223 */ /* 0x040fe40000000054 */
[----:B------:R-:W-:Y:S02]  /*2550*/  FFMA R86, R191, R69, R86 ;  /* 0x00000045bf567223 */ /* 0x000fe40000000056 */
[----:B------:R-:W-:-:S02]  /*2560*/  FFMA R185, R190, R61, R58 ;  /* 0x0000003dbeb97223 */ /* 0x000fc4000000003a */
[----:B------:R-:W-:Y:S02]  /*2570*/  FFMA R95, R191, R61, R82 ;  /* 0x0000003dbf5f7223 */ /* 0x000fe40000000052 */
[----:B------:R-:W-:Y:S02]  /*2580*/  FFMA R105, R65, R191, R80 ;  /* 0x000000bf41697223 */ /* 0x000fe40000000050 */
[C---:B0-----:R-:W-:Y:S02]  /*2590*/  FFMA R179, R54.reuse, R65, R88 ;  /* 0x0000004136b37223 */ /* 0x041fe40000000058 */
[C---:B------:R-:W-:Y:S01]  /*25a0*/  FFMA R177, R54.reuse, R61, R90 ;  /* 0x0000003d36b17223 */ /* 0x040fe2000000005a */
[----:B------:R-:W0:Y:S01]  /*25b0*/  LDS.64 R88, [R10.X4+0xa10] ;  /* 0x000a10000a587984 */ /* 0x000e220000004a00 */
[C---:B------:R-:W-:Y:S02]  /*25c0*/  FFMA R175, R54.reuse, R73, R92 ;  /* 0x0000004936af7223 */ /* 0x040fe4000000005c */
[----:B------:R-:W-:-:S02]  /*25d0*/  FFMA R173, R54, R69, R94 ;  /* 0x0000004536ad7223 */ /* 0x000fc4000000005e */
[----:B------:R-:W-:Y:S02]  /*25e0*/  FFMA R101, R65, R55, R96 ;  /* 0x0000003741657223 */ /* 0x000fe40000000060 */
[C---:B------:R-:W-:Y:S02]  /*25f0*/  FFMA R97, R55.reuse, R61, R98 ;  /* 0x0000003d37617223 */ /* 0x040fe40000000062 */
[C---:B------:R-:W-:Y:S02]  /*2600*/  FFMA R100, R55.reuse, R73, R100 ;  /* 0x0000004937647223 */ /* 0x040fe40000000064 */
[----:B------:R-:W-:Y:S02]  /*2610*/  FFMA R102, R55, R69, R102 ;  /* 0x0000004537667223 */ /* 0x000fe40000000066 */
[----:B------:R-:W2:Y:S01]  /*2620*/  LDS.64 R54, [R10.X4+0x930] ;  /* 0x000930000a367984 */ /* 0x000ea20000004a00 */
[C---:B-1----:R-:W-:Y:S02]  /*2630*/  FFMA R171, R56.reuse, R65, R104 ;  /* 0x0000004138ab7223 */ /* 0x042fe40000000068 */
[----:B------:R-:W-:-:S02]  /*2640*/  FFMA R169, R56, R61, R106 ;  /* 0x0000003d38a97223 */ /* 0x000fc4000000006a */
[C---:B------:R-:W-:Y:S02]  /*2650*/  FFMA R167, R56.reuse, R73, R108 ;  /* 0x0000004938a77223 */ /* 0x040fe4000000006c */
[----:B------:R-:W-:Y:S02]  /*2660*/  FFMA R165, R56, R69, R110 ;  /* 0x0000004538a57223 */ /* 0x000fe4000000006e */
[----:B------:R-:W-:Y:S02]  /*2670*/  FFMA R112, R65, R57, R112 ;  /* 0x0000003941707223 */ /* 0x000fe40000000070 */
[C---:B------:R-:W-:Y:S02]  /*2680*/  FFMA R114, R57.reuse, R61, R114 ;  /* 0x0000003d39727223 */ /* 0x040fe40000000072 */
[C---:B------:R-:W-:Y:S02]  /*2690*/  FFMA R116, R57.reuse, R73, R116 ;  /* 0x0000004939747223 */ /* 0x040fe40000000074 */
[----:B------:R-:W-:-:S02]  /*26a0*/  FFMA R50, R57, R69, R118 ;  /* 0x0000004539327223 */ /* 0x000fc40000000076 */
[----:B------:R-:W1:Y:S04]  /*26b0*/  LDS.64 R56, [R10.X4+0x9a0] ;  /* 0x0009a0000a387984 */ /* 0x000e680000004a00 */
[----:B------:R-:W3:Y:S01]  /*26c0*/  LDS.64 R118, [R10.X4+0xc40] ;  /* 0x000c40000a767984 */ /* 0x000ee20000004a00 */
[C---:B0-----:R-:W-:Y:S02]  /*26d0*/  FFMA R149, R88.reuse, R65, R154 ;  /* 0x0000004158957223 */ /* 0x041fe4000000009a */
[C---:B------:R-:W-:Y:S02]  /*26e0*/  FFMA R147, R88.reuse, R61, R152 ;  /* 0x0000003d58937223 */ /* 0x040fe40000000098 */
[C---:B------:R-:W-:Y:S02]  /*26f0*/  FFMA R145, R88.reuse, R73, R156 ;  /* 0x0000004958917223 */ /* 0x040fe4000000009c */
[----:B------:R-:W-:-:S02]  /*2700*/  FFMA R141, R88, R69, R164 ;  /* 0x00000045588d7223 */ /* 0x000fc400000000a4 */
[----:B------:R-:W-:Y:S02]  /*2710*/  FFMA R162, R65, R89, R162 ;  /* 0x0000005941a27223 */ /* 0x000fe400000000a2 */
[C---:B------:R-:W-:Y:S02]  /*2720*/  FFMA R158, R89.reuse, R61, R158 ;  /* 0x0000003d599e7223 */ /* 0x040fe4000000009e */
[----:B------:R-:W-:Y:S02]  /*2730*/  FFMA R160, R89, R73, R160 ;  /* 0x0000004959a07223 */ /* 0x000fe400000000a0 */
[C---:B--2---:R-:W-:Y:S02]  /*2740*/  FFMA R163, R54.reuse, R65, R120 ;  /* 0x0000004136a37223 */ /* 0x044fe40000000078 */
[C---:B------:R-:W-:Y:S02]  /*2750*/  FFMA R161, R54.reuse, R61, R122 ;  /* 0x0000003d36a17223 */ /* 0x040fe4000000007a */
[----:B------:R-:W-:-:S02]  /*2760*/  FFMA R159, R54, R73, R124 ;  /* 0x00000049369f7223 */ /* 0x000fc4000000007c */
[----:B------:R-:W-:Y:S02]  /*2770*/  FFMA R143, R54, R69, R126 ;  /* 0x00000045368f7223 */ /* 0x000fe4000000007e */
[----:B------:R-:W-:Y:S02]  /*2780*/  FFMA R128, R65, R55, R128 ;  /* 0x0000003741807223 */ /* 0x000fe40000000080 */
[C---:B------:R-:W-:Y:S02]  /*2790*/  FFMA R130, R55.reuse, R61, R130 ;  /* 0x0000003d37827223 */ /* 0x040fe40000000082 */
[C---:B------:R-:W-:Y:S02]  /*27a0*/  FFMA R132, R55.reuse, R73, R132 ;  /* 0x0000004937847223 */ /* 0x040fe40000000084 */
[----:B------:R-:W-:Y:S02]  /*27b0*/  FFMA R134, R55, R69, R134 ;  /* 0x0000004537867223 */ /* 0x000fe40000000086 */
[----:B------:R-:W0:Y:S01]  /*27c0*/  LDS.64 R54, [R10.X4+0xa80] ;  /* 0x000a80000a367984 */ /* 0x000e220000004a00 */
[----:B-1----:R-:W-:-:S02]  /*27d0*/  FFMA R157, R56, R65, R136 ;  /* 0x00000041389d7223 */ /* 0x002fc40000000088 */
[C---:B------:R-:W-:Y:S02]  /*27e0*/  FFMA R155, R56.reuse, R61, R138 ;  /* 0x0000003d389b7223 */ /* 0x040fe4000000008a */
[C---:B------:R-:W-:Y:S02]  /*27f0*/  FFMA R153, R56.reuse, R73, R140 ;  /* 0x0000004938997223 */ /* 0x040fe4000000008c */
[----:B------:R-:W-:Y:S02]  /*2800*/  FFMA R151, R56, R69, R142 ;  /* 0x0000004538977223 */ /* 0x000fe4000000008e */
[----:B------:R-:W-:Y:S02]  /*2810*/  FFMA R144, R65, R57, R144 ;  /* 0x0000003941907223 */ /* 0x000fe40000000090 */
[C---:B------:R-:W-:Y:S02]  /*2820*/  FFMA R146, R57.reuse, R61, R146 ;  /* 0x0000003d39927223 */ /* 0x040fe40000000092 */
[----:B------:R-:W-:-:S02]  /*2830*/  FFMA R148, R57, R73, R148 ;  /* 0x0000004939947223 */ /* 0x000fc40000000094 */
[-C--:B------:R-:W-:Y:S02]  /*2840*/  FFMA R150, R57, R69.reuse, R150 ;  /* 0x0000004539967223 */ /* 0x080fe40000000096 */
[----:B------:R-:W-:Y:S01]  /*2850*/  FFMA R168, R89, R69, R168 ;  /* 0x0000004559a87223 */ /* 0x000fe200000000a8 */
[----:B------:R-:W1:Y:S01]  /*2860*/  LDS.64 R56, [R10.X4+0xb60] ;  /* 0x000b60000a387984 */ /* 0x000e620000004a00 */
[----:B---3--:R-:W-:Y:S02]  /*2870*/  FFMA R198, R62, R119, R59 ;  /* 0x000000773ec67223 */ /* 0x008fe4000000003b */
[C---:B------:R-:W-:Y:S01]  /*2880*/  FFMA R77, R118.reuse, R66, R77 ;  /* 0x00000042764d7223 */ /* 0x040fe2000000004d */
[----:B------:R-:W2:Y:S01]  /*2890*/  LDS.64 R88, [R10.X4+0xaf0] ;  /* 0x000af0000a587984 */ /* 0x000ea20000004a00 */
[C---:B------:R-:W-:Y:S02]  /*28a0*/  FFMA R79, R118.reuse, R62, R79 ;  /* 0x0000003e764f7223 */ /* 0x040fe4000000004f */
[C---:B------:R-:W-:Y:S01]  /*28b0*/  FFMA R81, R118.reuse, R74, R81 ;  /* 0x0000004a76517223 */ /* 0x040fe20000000051 */
[----:B------:R-:W3:Y:S01]  /*28c0*/  LDS.64 R58, [R10.X4+0xee0] ;  /* 0x000ee0000a3a7984 */ /* 0x000ee20000004a00 */
[----:B------:R-:W-:-:S02]  /*28d0*/  FFMA R83, R118, R70, R83 ;  /* 0x0000004676537223 */ /* 0x000fc40000000053 */
[C---:B------:R-:W-:Y:S02]  /*28e0*/  FFMA R200, R119.reuse, R74, R113 ;  /* 0x0000004a77c87223 */ /* 0x040fe40000000071 */
[----:B------:R-:W-:Y:S02]  /*28f0*/  FFMA R196, R66, R119, R87 ;  /* 0x0000007742c47223 */ /* 0x000fe40000000057 */
[----:B------:R-:W-:Y:S02]  /*2900*/  FFMA R202, R119, R70, R117 ;  /* 0x0000004677ca7223 */ /* 0x000fe40000000075 */
[C---:B0-----:R-:W-:Y:S02]  /*2910*/  FFMA R209, R54.reuse, R65, R166 ;  /* 0x0000004136d17223 */ /* 0x041fe400000000a6 */
        /* <DEDUP_REMOVED lines=10> */
[----:B--2---:R-:W-:Y:S02]  /*29c0*/  FFMA R210, R65, R89, R210 ;  /* 0x0000005941d27223 */ /* 0x004fe400000000d2 */
[C---:B------:R-:W-:Y:S02]  /*29d0*/  FFMA R34, R89.reuse, R61, R206 ;  /* 0x0000003d59227223 */ /* 0x040fe400000000ce */
[C---:B------:R-:W-:Y:S02]  /*29e0*/  FFMA R30, R89.reuse, R73, R204 ;  /* 0x00000049591e7223 */ /* 0x040fe400000000cc */
[----:B------:R-:W-:Y:S02]  /*29f0*/  FFMA R28, R89, R69, R208 ;  /* 0x00000045591c7223 */ /* 0x000fe400000000d0 */
[----:B------:R-:W-:-:S02]  /*2a00*/  FFMA R99, R56, R61, R214 ;  /* 0x0000003d38637223 */ /* 0x000fc400000000d6 */
[C---:B------:R-:W-:Y:S02]  /*2a10*/  FFMA R103, R56.reuse, R73, R212 ;  /* 0x0000004938677223 */ /* 0x040fe400000000d4 */
[----:B------:R-:W-:Y:S02]  /*2a20*/  FFMA R107, R56, R69, R216 ;  /* 0x00000045386b7223 */ /* 0x000fe400000000d8 */
[C---:B------:R-:W-:Y:S02]  /*2a30*/  FFMA R18, R57.reuse, R61, R218 ;  /* 0x0000003d39127223 */ /* 0x040fe400000000da */
[C---:B------:R-:W-:Y:S02]  /*2a40*/  FFMA R14, R57.reuse, R73, R220 ;  /* 0x00000049390e7223 */ /* 0x040fe400000000dc */
[----:B------:R-:W-:Y:S02]  /*2a50*/  FFMA R12, R57, R69, R222 ;  /* 0x00000045390c7223 */ /* 0x000fe400000000de */
[C---:B------:R-:W-:Y:S01]  /*2a60*/  FFMA R125, R88.reuse, R73, R186 ;  /* 0x00000049587d7223 */ /* 0x040fe200000000ba */
[----:B------:R-:W1:Y:S01]  /*2a70*/  LDS.64 R56, [R10.X4+0xd90] ;  /* 0x000d90000a387984 */ /* 0x000e620000004a00 */
[----:B------:R-:W-:-:S02]  /*2a80*/  FFMA R123, R88, R69, R188 ;  /* 0x00000045587b7223 */ /* 0x000fc400000000bc */
[C---:B------:R-:W-:Y:S02]  /*2a90*/  FFMA R129, R88.reuse, R61, R180 ;  /* 0x0000003d58817223 */ /* 0x040fe400000000b4 */
[----:B------:R-:W-:Y:S02]  /*2aa0*/  FFMA R215, R88, R65, R174 ;  /* 0x0000004158d77223 */ /* 0x000fe400000000ae */
[C---:B---3--:R-:W-:Y:S02]  /*2ab0*/  FFMA R171, R58.reuse, R66, R171 ;  /* 0x000000423aab7223 */ /* 0x048fe400000000ab */
[C---:B------:R-:W-:Y:S02]  /*2ac0*/  FFMA R169, R58.reuse, R62, R169 ;  /* 0x0000003e3aa97223 */ /* 0x040fe400000000a9 */
[----:B------:R-:W-:Y:S02]  /*2ad0*/  FFMA R167, R58, R74, R167 ;  /* 0x0000004a3aa77223 */ /* 0x000fe400000000a7 */
[----:B0-----:R-:W-:-:S02]  /*2ae0*/  FFMA R89, R54, R73, R226 ;  /* 0x0000004936597223 */ /* 0x001fc400000000e2 */
[C---:B------:R-:W-:Y:S02]  /*2af0*/  FFMA R85, R54.reuse, R69, R85 ;  /* 0x0000004536557223 */ /* 0x040fe40000000055 */
[C---:B------:R-:W-:Y:S02]  /*2b00*/  FFMA R211, R54.reuse, R65, R211 ;  /* 0x0000004136d37223 */ /* 0x040fe400000000d3 */
[----:B------:R-:W-:Y:S02]  /*2b10*/  FFMA R90, R65, R55, R230 ;  /* 0x00000037415a7223 */ /* 0x000fe400000000e6 */
[-C--:B------:R-:W-:Y:S02]  /*2b20*/  FFMA R93, R54, R61.reuse, R64 ;  /* 0x0000003d365d7223 */ /* 0x080fe40000000040 */
[C---:B------:R-:W-:Y:S01]  /*2b30*/  FFMA R48, R55.reuse, R61, R60 ;  /* 0x0000003d37307223 */ /* 0x040fe2000000003c */
[----:B------:R-:W0:Y:S01]  /*2b40*/  LDS.64 R64, [R10.X4+0xcb0] ;  /* 0x000cb0000a407984 */ /* 0x000e220000004a00 */
[----:B------:R-:W-:-:S02]  /*2b50*/  FFMA R73, R55, R73, R72 ;  /* 0x0000004937497223 */ /* 0x000fc40000000048 */
[----:B------:R-:W-:Y:S01]  /*2b60*/  FFMA R69, R55, R69, R68 ;  /* 0x0000004537457223 */ /* 0x000fe20000000044 */
[----:B------:R-:W2:Y:S01]  /*2b70*/  LDS.64 R60, [R10.X4+0xd20] ;  /* 0x000d20000a3c7984 */ /* 0x000ea20000004a00 */
[----:B------:R-:W-:Y:S02]  /*2b80*/  FFMA R165, R58, R70, R165 ;  /* 0x000000463aa57223 */ /* 0x000fe400000000a5 */
[-C--:B------:R-:W-:Y:S01]  /*2b90*/  FFMA R112, R66, R59.reuse, R112 ;  /* 0x0000003b42707223 */ /* 0x080fe20000000070 */
[----:B------:R-:W3:Y:S01]  /*2ba0*/  LDS.64 R54, [R10.X4+0xe00] ;  /* 0x000e00000a367984 */ /* 0x000ee20000004a00 */
[----:B------:R-:W-:Y:S02]  /*2bb0*/  FFMA R114, R62, R59, R114 ;  /* 0x0000003b3e727223 */ /* 0x000fe40000000072 */
[C---:B------:R-:W-:Y:S02]  /*2bc0*/  FFMA R116, R59.reuse, R74, R116 ;  /* 0x0000004a3b747223 */ /* 0x040fe40000000074 */
[----:B------:R-:W-:-:S02]  /*2bd0*/  FFMA R118, R59, R70, R50 ;  /* 0x000000463b767223 */ /* 0x000fc40000000032 */
[----:B------:R-:W-:Y:S01]  /*2be0*/  LDS.64 R58, [R10.X4+0x1180] ;  /* 0x001180000a3a7984 */ /* 0x000fe20000004a00 */
[C---:B-1----:R-:W-:Y:S02]  /*2bf0*/  FFMA R191, R56.reuse, R62, R127 ;  /* 0x0000003e38bf7223 */ /* 0x042fe4000000007f */
[C---:B------:R-:W-:Y:S02]  /*2c00*/  FFMA R193, R56.reuse, R66, R131 ;  /* 0x0000004238c17223 */ /* 0x040fe40000000083 */
[C---:B------:R-:W-:Y:S02]  /*2c10*/  FFMA R189, R56.reuse, R74, R189 ;  /* 0x0000004a38bd7223 */ /* 0x040fe400000000bd */
[----:B------:R-:W-:Y:S02]  /*2c20*/  FFMA R127, R56, R70, R139 ;  /* 0x00000046387f7223 */ /* 0x000fe4000000008b */
[-C--:B------:R-:W-:Y:S02]  /*2c30*/  FFMA R52, R66, R57.reuse, R52 ;  /* 0x0000003942347223 */ /* 0x080fe40000000034 */
[----:B------:R-:W-:-:S02]  /*2c40*/  FFMA R78, R62, R57, R32 ;  /* 0x000000393e4e7223 */ /* 0x000fc40000000020 */
[C---:B------:R-:W-:Y:S02]  /*2c50*/  FFMA R76, R57.reuse, R74, R16 ;  /* 0x0000004a394c7223 */ /* 0x040fe40000000010 */
[----:B------:R-:W-:Y:S02]  /*2c60*/  FFMA R44, R57, R70, R44 ;  /* 0x00000046392c7223 */ /* 0x000fe4000000002c */
[----:B------:R-:W1:Y:S01]  /*2c70*/  LDS.64 R56, [R10.X4+0xf50] ;  /* 0x000f50000a387984 */ /* 0x000e620000004a00 */
[C---:B0-----:R-:W-:Y:S02]  /*2c80*/  FFMA R207, R64.reuse, R66, R207 ;  /* 0x0000004240cf7223 */ /* 0x041fe400000000cf */
[----:B------:R-:W-:Y:S02]  /*2c90*/  FFMA R205, R64, R62, R205 ;  /* 0x0000003e40cd7223 */ /* 0x000fe400000000cd */
[C---:B--2---:R-:W-:Y:S02]  /*2ca0*/  FFMA R199, R60.reuse, R66, R199 ;  /* 0x000000423cc77223 */ /* 0x044fe400000000c7 */
[----:B------:R-:W-:-:S02]  /*2cb0*/  FFMA R197, R60, R62, R197 ;  /* 0x0000003e3cc57223 */ /* 0x000fc400000000c5 */
[C---:B------:R-:W-:Y:S02]  /*2cc0*/  FFMA R195, R60.reuse, R74, R195 ;  /* 0x0000004a3cc37223 */ /* 0x040fe400000000c3 */
[----:B------:R-:W-:Y:S02]  /*2cd0*/  FFMA R46, R60, R70, R121 ;  /* 0x000000463c2e7223 */ /* 0x000fe40000000079 */
[-C--:B------:R-:W-:Y:S02]  /*2ce0*/  FFMA R36, R66, R61.reuse, R36 ;  /* 0x0000003d42247223 */ /* 0x080fe40000000024 */
[----:B------:R-:W-:Y:S02]  /*2cf0*/  FFMA R38, R62, R61, R38 ;  /* 0x0000003d3e267223 */ /* 0x000fe40000000026 */
[C---:B------:R-:W-:Y:S02]  /*2d00*/  FFMA R40, R61.reuse, R74, R40 ;  /* 0x0000004a3d287223 */ /* 0x040fe40000000028 */
[----:B------:R-:W-:-:S02]  /*2d10*/  FFMA R42, R61, R70, R42 ;  /* 0x000000463d2a7223 */ /* 0x000fc4000000002a */
[C---:B---3--:R-:W-:Y:S01]  /*2d20*/  FFMA R187, R54.reuse, R66, R187 ;  /* 0x0000004236bb7223 */ /* 0x048fe200000000bb */
[----:B------:R-:W0:Y:S01]  /*2d30*/  LDS.64 R60, [R10.X4+0xe70] ;  /* 0x000e70000a3c7984 */ /* 0x000e220000004a00 */
[C---:B------:R-:W-:Y:S02]  /*2d40*/  FFMA R185, R54.reuse, R62, R185 ;  /* 0x0000003e36b97223 */ /* 0x040fe400000000b9 */
[C---:B------:R-:W-:Y:S02]  /*2d50*/  FFMA R183, R54.reuse, R74, R183 ;  /* 0x0000004a36b77223 */ /* 0x040fe400000000b7 */
[----:B------:R-:W-:Y:S02]  /*2d60*/  FFMA R181, R54, R70, R181 ;  /* 0x0000004636b57223 */ /* 0x000fe400000000b5 */
[-C--:B------:R-:W-:Y:S02]  /*2d70*/  FFMA R80, R66, R55.reuse, R105 ;  /* 0x0000003742507223 */ /* 0x080fe40000000069 */
[----:B------:R-:W-:-:S02]  /*2d80*/  FFMA R82, R62, R55, R95 ;  /* 0x000000373e527223 */ /* 0x000fc4000000005f */
[C---:B------:R-:W-:Y:S02]  /*2d90*/  FFMA R84, R55.reuse, R74, R84 ;  /* 0x0000004a37547223 */ /* 0x040fe40000000054 */
[----:B------:R-:W-:Y:S02]  /*2da0*/  FFMA R86, R55, R70, R86 ;  /* 0x0000004637567223 */ /* 0x000fe40000000056 */
[----:B------:R-:W2:Y:S01]  /*2db0*/  LDS.64 R54, [R10.X4+0xfc0] ;  /* 0x000fc0000a367984 */ /* 0x000ea20000004a00 */
[C---:B-1----:R-:W-:Y:S02]  /*2dc0*/  FFMA R163, R56.reuse, R66, R163 ;  /* 0x0000004238a37223 */ /* 0x042fe400000000a3 */
[C---:B------:R-:W-:Y:S02]  /*2dd0*/  FFMA R161, R56.reuse, R62, R161 ;  /* 0x0000003e38a17223 */ /* 0x040fe400000000a1 */
[C---:B------:R-:W-:Y:S02]  /*2de0*/  FFMA R159, R56.reuse, R74, R159 ;  /* 0x0000004a389f7223 */ /* 0x040fe4000000009f */
[----:B------:R-:W-:-:S02]  /*2df0*/  FFMA R143, R56, R70, R143 ;  /* 0x00000046388f7223 */ /* 0x000fc4000000008f */
[-C--:B------:R-:W-:Y:S02]  /*2e00*/  FFMA R128, R66, R57.reuse, R128 ;  /* 0x0000003942807223 */ /* 0x080fe40000000080 */
[----:B------:R-:W-:Y:S02]  /*2e10*/  FFMA R130, R62, R57, R130 ;  /* 0x000000393e827223 */ /* 0x000fe40000000082 */
[C---:B------:R-:W-:Y:S02]  /*2e20*/  FFMA R132, R57.reuse, R74, R132 ;  /* 0x0000004a39847223 */ /* 0x040fe40000000084 */
[----:B------:R-:W-:Y:S02]  /*2e30*/  FFMA R134, R57, R70, R134 ;  /* 0x0000004639867223 */ /* 0x000fe40000000086 */
[C---:B------:R-:W-:Y:S01]  /*2e40*/  FFMA R203, R64.reuse, R74, R203 ;  /* 0x0000004a40cb7223 */ /* 0x040fe200000000cb */
[----:B------:R-:W1:Y:S01]  /*2e50*/  LDS.64 R56, [R10.X4+0x1110] ;  /* 0x001110000a387984 */ /* 0x000e620000004a00 */
[----:B------:R-:W-:-:S02]  /*2e60*/  FFMA R201, R64, R70, R201 ;  /* 0x0000004640c97223 */ /* 0x000fc400000000c9 */
[-C--:B------:R-:W-:Y:S02]  /*2e70*/  FFMA R20, R66, R65.reuse, R109 ;  /* 0x0000004142147223 */ /* 0x080fe4000000006d */
[----:B------:R-:W-:Y:S01]  /*2e80*/  FFMA R22, R62, R65, R91 ;  /* 0x000000413e167223 */ /* 0x000fe2000000005b */
[----:B------:R-:W-:Y:S01]  /*2e90*/  LDS.64 R108, [R10.X4+0x17a0] ;  /* 0x0017a0000a6c7984 */ /* 0x000fe20000004a00 */
[C---:B------:R-:W-:Y:S02]  /*2ea0*/  FFMA R24, R65.reuse, R74, R111 ;  /* 0x0000004a41187223 */ /* 0x040fe4000000006f */
[----:B------:R-:W-:Y:S02]  /*2eb0*/  FFMA R26, R65, R70, R115 ;  /* 0x00000046411a7223 */ /* 0x000fe40000000073 */
[C---:B0-----:R-:W-:Y:S01]  /*2ec0*/  FFMA R179, R60.reuse, R66, R179 ;  /* 0x000000423cb37223 */ /* 0x041fe200000000b3 */
[----:B------:R-:W0:Y:S01]  /*2ed0*/  LDS.64 R64, [R10.X4+0x10a0] ;  /* 0x0010a0000a407984 */ /* 0x000e220000004a00 */
[----:B------:R-:W-:-:S02]  /*2ee0*/  FFMA R177, R60, R62, R177 ;  /* 0x0000003e3cb17223 */ /* 0x000fc400000000b1 */
[C---:B------:R-:W-:Y:S02]  /*2ef0*/  FFMA R175, R60.reuse, R74, R175 ;  /* 0x0000004a3caf7223 */ /* 0x040fe400000000af */
[----:B------:R-:W-:Y:S02]  /*2f00*/  FFMA R173, R60, R70, R173 ;  /* 0x000000463cad7223 */ /* 0x000fe400000000ad */
[-C--:B------:R-:W-:Y:S02]  /*2f10*/  FFMA R96, R66, R61.reuse, R101 ;  /* 0x0000003d42607223 */ /* 0x080fe40000000065 */
[----:B------:R-:W-:Y:S02]  /*2f20*/  FFMA R98, R62, R61, R97 ;  /* 0x0000003d3e627223 */ /* 0x000fe40000000061 */
[C---:B------:R-:W-:Y:S02]  /*2f30*/  FFMA R100, R61.reuse, R74, R100 ;  /* 0x0000004a3d647223 */ /* 0x040fe40000000064 */
[----:B------:R-:W-:-:S02]  /*2f40*/  FFMA R102, R61, R70, R102 ;  /* 0x000000463d667223 */ /* 0x000fc40000000066 */
[C---:B--2---:R-:W-:Y:S01]  /*2f50*/  FFMA R157, R54.reuse, R66, R157 ;  /* 0x00000042369d7223 */ /* 0x044fe2000000009d */
[----:B------:R-:W2:Y:S01]  /*2f60*/  LDS.64 R60, [R10.X4+0x1030] ;  /* 0x001030000a3c7984 */ /* 0x000ea20000004a00 */
[C---:B------:R-:W-:Y:S02]  /*2f70*/  FFMA R155, R54.reuse, R62, R155 ;  /* 0x0000003e369b7223 */ /* 0x040fe4000000009b */
[C---:B------:R-:W-:Y:S02]  /*2f80*/  FFMA R153, R54.reuse, R74, R153 ;  /* 0x0000004a36997223 */ /* 0x040fe40000000099 */
[----:B------:R-:W-:Y:S02]  /*2f90*/  FFMA R151, R54, R70, R151 ;  /* 0x0000004636977223 */ /* 0x000fe40000000097 */
[-C--:B------:R-:W-:Y:S02]  /*2fa0*/  FFMA R144, R66, R55.reuse, R144 ;  /* 0x0000003742907223 */ /* 0x080fe40000000090 */
[----:B------:R-:W-:-:S02]  /*2fb0*/  FFMA R146, R62, R55, R146 ;  /* 0x000000373e927223 */ /* 0x000fc40000000092 */
[C---:B------:R-:W-:Y:S02]  /*2fc0*/  FFMA R148, R55.reuse, R74, R148 ;  /* 0x0000004a37947223 */ /* 0x040fe40000000094 */
[----:B------:R-:W-:Y:S02]  /*2fd0*/  FFMA R150, R55, R70, R150 ;  /* 0x0000004637967223 */ /* 0x000fe40000000096 */
[----:B------:R-:W3:Y:S01]  /*2fe0*/  LDS.64 R54, [R10.X4+0x11f0] ;  /* 0x0011f0000a367984 */ /* 0x000ee20000004a00 */
[----:B-1----:R-:W-:Y:S02]  /*2ff0*/  FFMA R131, R56, R66, R215 ;  /* 0x0000004238837223 */ /* 0x002fe400000000d7 */
[----:B------:R-:W-:Y:S02]  /*3000*/  FFMA R32, R66, R57, R210 ;  /* 0x0000003942207223 */ /* 0x000fe400000000d2 */
[C---:B------:R-:W-:Y:S02]  /*3010*/  FFMA R129, R56.reuse, R62, R129 ;  /* 0x0000003e38817223 */ /* 0x040fe40000000081 */
[----:B------:R-:W-:-:S02]  /*3020*/  FFMA R125, R56, R74, R125 ;  /* 0x0000004a387d7223 */ /* 0x000fc4000000007d */
[----:B------:R-:W-:Y:S02]  /*3030*/  FFMA R123, R56, R70, R123 ;  /* 0x00000046387b7223 */ /* 0x000fe4000000007b */
[----:B------:R-:W-:Y:S02]  /*3040*/  FFMA R34, R62, R57, R34 ;  /* 0x000000393e227223 */ /* 0x000fe40000000022 */
[C---:B------:R-:W-:Y:S02]  /*3050*/  FFMA R30, R57.reuse, R74, R30 ;  /* 0x0000004a391e7223 */ /* 0x040fe4000000001e */
[----:B------:R-:W-:Y:S02]  /*3060*/  FFMA R28, R57, R70, R28 ;  /* 0x00000046391c7223 */ /* 0x000fe4000000001c */
[----:B0-----:R-:W-:Y:S01]  /*3070*/  FFMA R139, R64, R66, R209 ;  /* 0x00000042408b7223 */ /* 0x001fe200000000d1 */
[----:B------:R-:W0:Y:S01]  /*3080*/  LDS.64 R56, [R10.X4+0x12d0] ;  /* 0x0012d0000a387984 */ /* 0x000e220000004a00 */
[----:B------:R-:W-:-:S02]  /*3090*/  FFMA R176, R66, R65, R176 ;  /* 0x0000004142b07223 */ /* 0x000fc400000000b0 */
[-C--:B------:R-:W-:Y:S02]  /*30a0*/  FFMA R113, R58, R66.reuse, R213 ;  /* 0x000000423a717223 */ /* 0x080fe400000000d5 */
[----:B------:R-:W-:Y:S02]  /*30b0*/  FFMA R16, R66, R59, R228 ;  /* 0x0000003b42107223 */ /* 0x000fe400000000e4 */
[----:B--2---:R-:W-:Y:S02]  /*30c0*/  FFMA R149, R60, R66, R149 ;  /* 0x000000423c957223 */ /* 0x004fe40000000095 */
[----:B------:R-:W-:Y:S02]  /*30d0*/  FFMA R162, R66, R61, R162 ;  /* 0x0000003d42a27223 */ /* 0x000fe400000000a2 */
[C---:B------:R-:W-:Y:S02]  /*30e0*/  FFMA R147, R60.reuse, R62, R147 ;  /* 0x0000003e3c937223 */ /* 0x040fe40000000093 */
[----:B------:R-:W-:-:S02]  /*30f0*/  FFMA R145, R60, R74, R145 ;  /* 0x0000004a3c917223 */ /* 0x000fc40000000091 */
[----:B------:R-:W-:Y:S02]  /*3100*/  FFMA R141, R60, R70, R141 ;  /* 0x000000463c8d7223 */ /* 0x000fe4000000008d */
[----:B------:R-:W-:Y:S02]  /*3110*/  FFMA R158, R62, R61, R158 ;  /* 0x0000003d3e9e7223 */ /* 0x000fe4000000009e */
[C---:B------:R-:W-:Y:S02]  /*3120*/  FFMA R160, R61.reuse, R74, R160 ;  /* 0x0000004a3da07223 */ /* 0x040fe400000000a0 */
[----:B------:R-:W-:Y:S02]  /*3130*/  FFMA R168, R61, R70, R168 ;  /* 0x000000463da87223 */ /* 0x000fe400000000a8 */
[----:B---3--:R-:W-:Y:S01]  /*3140*/  FFMA R97, R54, R66, R211 ;  /* 0x0000004236617223 */ /* 0x008fe200000000d3 */
[----:B------:R-:W1:Y:S01]  /*3150*/  LDS.64 R60, [R10.X4+0x1260] ;  /* 0x001260000a3c7984 */ /* 0x000e620000004a00 */
[----:B------:R-:W-:-:S02]  /*3160*/  FFMA R137, R64, R62, R137 ;  /* 0x0000003e40897223 */ /* 0x000fc40000000089 */
[C---:B------:R-:W-:Y:S02]  /*3170*/  FFMA R135, R64.reuse, R74, R135 ;  /* 0x0000004a40877223 */ /* 0x040fe40000000087 */
[----:B------:R-:W-:Y:S02]  /*3180*/  FFMA R133, R64, R70, R133 ;  /* 0x0000004640857223 */ /* 0x000fe40000000085 */
[----:B------:R-:W-:Y:S02]  /*3190*/  FFMA R182, R62, R65, R182 ;  /* 0x000000413eb67223 */ /* 0x000fe400000000b6 */
[C---:B------:R-:W-:Y:S02]  /*31a0*/  FFMA R184, R65.reuse, R74, R184 ;  /* 0x0000004a41b87223 */ /* 0x040fe400000000b8 */
[----:B------:R-:W-:Y:S02]  /*31b0*/  FFMA R194, R65, R70, R194 ;  /* 0x0000004641c27223 */ /* 0x000fe400000000c2 */
[C---:B------:R-:W-:Y:S01]  /*31c0*/  FFMA R99, R58.reuse, R62, R99 ;  /* 0x0000003e3a637223 */ /* 0x040fe20000000063 */
[----:B------:R-:W2:Y:S01]  /*31d0*/  LDS.64 R64, [R10.X4+0x1490] ;  /* 0x001490000a407984 */ /* 0x000ea20000004a00 */
[----:B------:R-:W-:-:S02]  /*31e0*/  FFMA R103, R58, R74, R103 ;  /* 0x0000004a3a677223 */ /* 0x000fc40000000067 */
[----:B------:R-:W-:Y:S02]  /*31f0*/  FFMA R107, R58, R70, R107 ;  /* 0x000000463a6b7223 */ /* 0x000fe4000000006b */
[----:B------:R-:W-:Y:S02]  /*3200*/  FFMA R18, R62, R59, R18 ;  /* 0x0000003b3e127223 */ /* 0x000fe40000000012 */
[C---:B------:R-:W-:Y:S02]  /*3210*/  FFMA R14, R59.reuse, R74, R14 ;  /* 0x0000004a3b0e7223 */ /* 0x040fe4000000000e */
[----:B------:R-:W-:Y:S02]  /*3220*/  FFMA R12, R59, R70, R12 ;  /* 0x000000463b0c7223 */ /* 0x000fe4000000000c */
[C---:B------:R-:W-:Y:S01]  /*3230*/  FFMA R93, R54.reuse, R62, R93 ;  /* 0x0000003e365d7223 */ /* 0x040fe2000000005d */
[----:B------:R-:W3:Y:S01]  /*3240*/  LDS.64 R58, [R10.X4+0x1340] ;  /* 0x001340000a3a7984 */ /* 0x000ee20000004a00 */
[----:B------:R-:W-:-:S02]  /*3250*/  FFMA R89, R54, R74, R89 ;  /* 0x0000004a36597223 */ /* 0x000fc40000000059 */
[----:B------:R-:W-:Y:S02]  /*3260*/  FFMA R85, R54, R70, R85 ;  /* 0x0000004636557223 */ /* 0x000fe40000000055 */
[-C--:B------:R-:W-:Y:S02]  /*3270*/  FFMA R66, R66, R55.reuse, R90 ;  /* 0x0000003742427223 */ /* 0x080fe4000000005a */
[----:B------:R-:W-:Y:S02]  /*3280*/  FFMA R62, R62, R55, R48 ;  /* 0x000000373e3e7223 */ /* 0x000fe40000000030 */
[C---:B------:R-:W-:Y:S02]  /*3290*/  FFMA R74, R55.reuse, R74, R73 ;  /* 0x0000004a374a7223 */ /* 0x040fe40000000049 */
[----:B------:R-:W-:Y:S01]  /*32a0*/  FFMA R70, R55, R70, R69 ;  /* 0x0000004637467223 */ /* 0x000fe20000000045 */
[----:B------:R-:W-:Y:S01]  /*32b0*/  LDS.64 R72, [R10.X4+0x15e0] ;  /* 0x0015e0000a487984 */ /* 0x000fe20000004a00 */
[----:B0-----:R-:W-:-:S02]  /*32c0*/  FFMA R20, R67, R57, R20 ;  /* 0x0000003943147223 */ /* 0x001fc40000000014 */
[----:B------:R-:W-:Y:S01]  /*32d0*/  FFMA R22, R63, R57, R22 ;  /* 0x000000393f167223 */ /* 0x000fe20000000016 */
[----:B------:R-:W0:Y:S01]  /*32e0*/  LDS.64 R54, [R10.X4+0x13b0] ;  /* 0x0013b0000a367984 */ /* 0x000e220000004a00 */
[C---:B------:R-:W-:Y:S02]  /*32f0*/  FFMA R24, R57.reuse, R75, R24 ;  /* 0x0000004b39187223 */ /* 0x040fe40000000018 */
[----:B------:R-:W-:Y:S01]  /*3300*/  FFMA R26, R57, R71, R26 ;  /* 0x00000047391a7223 */ /* 0x000fe2000000001a */
[----:B------:R-:W4:Y:S01]  /*3310*/  LDS.64 R68, [R10.X4+0x1420] ;  /* 0x001420000a447984 */ /* 0x000f220000004a00 */
[C---:B-1----:R-:W-:Y:S02]  /*3320*/  FFMA R77, R60.reuse, R67, R77 ;  /* 0x000000433c4d7223 */ /* 0x042fe4000000004d */
[C---:B------:R-:W-:Y:S02]  /*3330*/  FFMA R79, R60.reuse, R63, R79 ;  /* 0x0000003f3c4f7223 */ /* 0x040fe4000000004f */
[----:B------:R-:W-:-:S02]  /*3340*/  FFMA R81, R60, R75, R81 ;  /* 0x0000004b3c517223 */ /* 0x000fc40000000051 */
[----:B------:R-:W-:Y:S02]  /*3350*/  FFMA R83, R60, R71, R83 ;  /* 0x000000473c537223 */ /* 0x000fe40000000053 */
[-C--:B------:R-:W-:Y:S02]  /*3360*/  FFMA R196, R67, R61.reuse, R196 ;  /* 0x0000003d43c47223 */ /* 0x080fe400000000c4 */
[----:B------:R-:W-:Y:S02]  /*3370*/  FFMA R198, R63, R61, R198 ;  /* 0x0000003d3fc67223 */ /* 0x000fe400000000c6 */
[C---:B------:R-:W-:Y:S02]  /*3380*/  FFMA R200, R61.reuse, R75, R200 ;  /* 0x0000004b3dc87223 */ /* 0x040fe400000000c8 */
[----:B------:R-:W-:Y:S02]  /*3390*/  FFMA R202, R61, R71, R202 ;  /* 0x000000473dca7223 */ /* 0x000fe400000000ca */
[----:B------:R-:W1:Y:S01]  /*33a0*/  LDS.64 R60, [R10.X4+0x1500] ;  /* 0x001500000a3c7984 */ /* 0x000e620000004a00 */
[----:B--2---:R-:W-:-:S02]  /*33b0*/  FFMA R179, R64, R67, R179 ;  /* 0x0000004340b37223 */ /* 0x004fc400000000b3 */
[C---:B---3--:R-:W-:Y:S02]  /*33c0*/  FFMA R199, R58.reuse, R67, R199 ;  /* 0x000000433ac77223 */ /* 0x048fe400000000c7 */
[C---:B------:R-:W-:Y:S02]  /*33d0*/  FFMA R197, R58.reuse, R63, R197 ;  /* 0x0000003f3ac57223 */ /* 0x040fe400000000c5 */
[C---:B------:R-:W-:Y:S02]  /*33e0*/  FFMA R195, R58.reuse, R75, R195 ;  /* 0x0000004b3ac37223 */ /* 0x040fe400000000c3 */
[----:B------:R-:W-:Y:S02]  /*33f0*/  FFMA R57, R58, R71, R46 ;  /* 0x000000473a397223 */ /* 0x000fe4000000002e */
[C---:B------:R-:W-:Y:S02]  /*3400*/  FFMA R177, R64.reuse, R63, R177 ;  /* 0x0000003f40b17223 */ /* 0x040fe400000000b1 */
[----:B------:R-:W-:-:S02]  /*3410*/  FFMA R175, R64, R75, R175 ;  /* 0x0000004b40af7223 */ /* 0x000fc400000000af */
[----:B------:R-:W-:Y:S02]  /*3420*/  FFMA R173, R64, R71, R173 ;  /* 0x0000004740ad7223 */ /* 0x000fe400000000ad */
[----:B------:R-:W-:Y:S02]  /*3430*/  FFMA R96, R67, R65, R96 ;  /* 0x0000004143607223 */ /* 0x000fe40000000060 */
[C---:B0-----:R-:W-:Y:S02]  /*3440*/  FFMA R193, R54.reuse, R67, R193 ;  /* 0x0000004336c17223 */ /* 0x041fe400000000c1 */
[C---:B------:R-:W-:Y:S02]  /*3450*/  FFMA R191, R54.reuse, R63, R191 ;  /* 0x0000003f36bf7223 */ /* 0x040fe400000000bf */
[C---:B------:R-:W-:Y:S02]  /*3460*/  FFMA R189, R54.reuse, R75, R189 ;  /* 0x0000004b36bd7223 */ /* 0x040fe400000000bd */
[----:B------:R-:W-:-:S02]  /*3470*/  FFMA R127, R54, R71, R127 ;  /* 0x00000047367f7223 */ /* 0x000fc4000000007f */
[-C--:B------:R-:W-:Y:S02]  /*3480*/  FFMA R52, R67, R55.reuse, R52 ;  /* 0x0000003743347223 */ /* 0x080fe40000000034 */
[----:B------:R-:W-:Y:S02]  /*3490*/  FFMA R78, R63, R55, R78 ;  /* 0x000000373f4e7223 */ /* 0x000fe4000000004e */
[C---:B------:R-:W-:Y:S02]  /*34a0*/  FFMA R76, R55.reuse, R75, R76 ;  /* 0x0000004b374c7223 */ /* 0x040fe4000000004c */
[----:B------:R-:W-:Y:S02]  /*34b0*/  FFMA R58, R55, R71, R44 ;  /* 0x00000047373a7223 */ /* 0x000fe4000000002c */
[----:B------:R-:W0:Y:S01]  /*34c0*/  LDS.64 R54, [R10.X4+0x1570] ;  /* 0x001570000a367984 */ /* 0x000e220000004a00 */
[C---:B----4-:R-:W-:Y:S02]  /*34d0*/  FFMA R187, R68.reuse, R67, R187 ;  /* 0x0000004344bb7223 */ /* 0x050fe400000000bb */
[----:B------:R-:W-:-:S02]  /*34e0*/  FFMA R185, R68, R63, R185 ;  /* 0x0000003f44b97223 */ /* 0x000fc400000000b9 */
[C---:B------:R-:W-:Y:S02]  /*34f0*/  FFMA R183, R68.reuse, R75, R183 ;  /* 0x0000004b44b77223 */ /* 0x040fe400000000b7 */
[----:B------:R-:W-:Y:S02]  /*3500*/  FFMA R181, R68, R71, R181 ;  /* 0x0000004744b57223 */ /* 0x000fe400000000b5 */
[-C--:B------:R-:W-:Y:S02]  /*3510*/  FFMA R80, R67, R69.reuse, R80 ;  /* 0x0000004543507223 */ /* 0x080fe40000000050 */
[----:B------:R-:W-:Y:S02]  /*3520*/  FFMA R82, R63, R69, R82 ;  /* 0x000000453f527223 */ /* 0x000fe40000000052 */
[C---:B------:R-:W-:Y:S02]  /*3530*/  FFMA R84, R69.reuse, R75, R84 ;  /* 0x0000004b45547223 */ /* 0x040fe40000000054 */
[----:B------:R-:W-:-:S02]  /*3540*/  FFMA R86, R69, R71, R86 ;  /* 0x0000004745567223 */ /* 0x000fc40000000056 */
[----:B------:R-:W-:Y:S01]  /*3550*/  FFMA R98, R63, R65, R98 ;  /* 0x000000413f627223 */ /* 0x000fe20000000062 */
[----:B------:R-:W2:Y:S01]  /*3560*/  LDS.64 R68, [R10.X4+0x1650] ;  /* 0x001650000a447984 */ /* 0x000ea20000004a00 */
[C---:B------:R-:W-:Y:S02]  /*3570*/  FFMA R100, R65.reuse, R75, R100 ;  /* 0x0000004b41647223 */ /* 0x040fe40000000064 */
[----:B------:R-:W-:Y:S02]  /*3580*/  FFMA R102, R65, R71, R102 ;  /* 0x0000004741667223 */ /* 0x000fe40000000066 */
[C---:B-1----:R-:W-:Y:S01]  /*3590*/  FFMA R171, R60.reuse, R67, R171 ;  /* 0x000000433cab7223 */ /* 0x042fe200000000ab */
[----:B------:R-:W1:Y:S01]  /*35a0*/  LDS.64 R64, [R10.X4+0x16c0] ;  /* 0x0016c0000a407984 */ /* 0x000e620000004a00 */
[C---:B------:R-:W-:Y:S02]  /*35b0*/  FFMA R169, R60.reuse, R63, R169 ;  /* 0x0000003f3ca97223 */ /* 0x040fe400000000a9 */
[----:B------:R-:W-:-:S02]  /*35c0*/  FFMA R167, R60, R75, R167 ;  /* 0x0000004b3ca77223 */ /* 0x000fc400000000a7 */
[----:B------:R-:W-:Y:S02]  /*35d0*/  FFMA R165, R60, R71, R165 ;  /* 0x000000473ca57223 */ /* 0x000fe400000000a5 */
[-C--:B------:R-:W-:Y:S02]  /*35e0*/  FFMA R112, R67, R61.reuse, R112 ;  /* 0x0000003d43707223 */ /* 0x080fe40000000070 */
[----:B------:R-:W-:Y:S02]  /*35f0*/  FFMA R114, R63, R61, R114 ;  /* 0x0000003d3f727223 */ /* 0x000fe40000000072 */
[C---:B------:R-:W-:Y:S02]  /*3600*/  FFMA R116, R61.reuse, R75, R116 ;  /* 0x0000004b3d747223 */ /* 0x040fe40000000074 */
[----:B------:R-:W-:Y:S02]  /*3610*/  FFMA R118, R61, R71, R118 ;  /* 0x000000473d767223 */ /* 0x000fe40000000076 */
[----:B------:R-:W3:Y:S01]  /*3620*/  LDS.64 R60, [R10.X4+0x1730] ;  /* 0x001730000a3c7984 */ /* 0x000ee20000004a00 */
[----:B0-----:R-:W-:-:S02]  /*3630*/  FFMA R163, R54, R67, R163 ;  /* 0x0000004336a37223 */ /* 0x001fc400000000a3 */
[C---:B------:R-:W-:Y:S02]  /*3640*/  FFMA R161, R54.reuse, R63, R161 ;  /* 0x0000003f36a17223 */ /* 0x040fe400000000a1 */
[C---:B------:R-:W-:Y:S02]  /*3650*/  FFMA R159, R54.reuse, R75, R159 ;  /* 0x0000004b369f7223 */ /* 0x040fe4000000009f */
[----:B------:R-:W-:Y:S02]  /*3660*/  FFMA R143, R54, R71, R143 ;  /* 0x00000047368f7223 */ /* 0x000fe4000000008f */
[-C--:B------:R-:W-:Y:S02]  /*3670*/  FFMA R128, R67, R55.reuse, R128 ;  /* 0x0000003743807223 */ /* 0x080fe40000000080 */
[----:B------:R-:W-:Y:S02]  /*3680*/  FFMA R130, R63, R55, R130 ;  /* 0x000000373f827223 */ /* 0x000fe40000000082 */
[----:B------:R-:W-:-:S02]  /*3690*/  FFMA R132, R55, R75, R132 ;  /* 0x0000004b37847223 */ /* 0x000fc40000000084 */
[----:B------:R-:W-:Y:S02]  /*36a0*/  FFMA R134, R55, R71, R134 ;  /* 0x0000004737867223 */ /* 0x000fe40000000086 */
[----:B------:R-:W0:Y:S01]  /*36b0*/  LDS.64 R54, [R10.X4+0x1810] ;  /* 0x001810000a367984 */ /* 0x000e220000004a00 */
[-C--:B------:R-:W-:Y:S02]  /*36c0*/  FFMA R36, R67, R59.reuse, R36 ;  /* 0x0000003b43247223 */ /* 0x080fe40000000024 */
[----:B------:R-:W-:Y:S02]  /*36d0*/  FFMA R38, R63, R59, R38 ;  /* 0x0000003b3f267223 */ /* 0x000fe40000000026 */
[C---:B------:R-:W-:Y:S02]  /*36e0*/  FFMA R40, R59.reuse, R75, R40 ;  /* 0x0000004b3b287223 */ /* 0x040fe40000000028 */
[----:B------:R-:W-:Y:S02]  /*36f0*/  FFMA R42, R59, R71, R42 ;  /* 0x000000473b2a7223 */ /* 0x000fe4000000002a */
[----:B------:R-:W-:-:S02]  /*3700*/  FFMA R111, R67, R109, R16 ;  /* 0x0000006d436f7223 */ /* 0x000fc40000000010 */
[----:B------:R-:W-:Y:S02]  /*3710*/  FFMA R101, R63, R109, R18 ;  /* 0x0000006d3f657223 */ /* 0x000fe40000000012 */
[----:B------:R-:W-:Y:S02]  /*3720*/  FFMA R105, R109, R75, R14 ;  /* 0x0000004b6d697223 */ /* 0x000fe4000000000e */
[C---:B------:R-:W-:Y:S02]  /*3730*/  FFMA R207, R56.reuse, R67, R207 ;  /* 0x0000004338cf7223 */ /* 0x040fe400000000cf */
[C---:B------:R-:W-:Y:S02]  /*3740*/  FFMA R205, R56.reuse, R63, R205 ;  /* 0x0000003f38cd7223 */ /* 0x040fe400000000cd */
[C---:B------:R-:W-:Y:S02]  /*3750*/  FFMA R203, R56.reuse, R75, R203 ;  /* 0x0000004b38cb7223 */ /* 0x040fe400000000cb */
[----:B------:R-:W-:-:S02]  /*3760*/  FFMA R201, R56, R71, R201 ;  /* 0x0000004738c97223 */ /* 0x000fc400000000c9 */
[C---:B------:R-:W-:Y:S02]  /*3770*/  FFMA R157, R72.reuse, R67, R157 ;  /* 0x00000043489d7223 */ /* 0x040fe4000000009d */
[C---:B------:R-:W-:Y:S02]  /*3780*/  FFMA R155, R72.reuse, R63, R155 ;  /* 0x0000003f489b7223 */ /* 0x040fe4000000009b */
[C---:B------:R-:W-:Y:S02]  /*3790*/  FFMA R153, R72.reuse, R75, R153 ;  /* 0x0000004b48997223 */ /* 0x040fe40000000099 */
[----:B------:R-:W-:Y:S02]  /*37a0*/  FFMA R151, R72, R71, R151 ;  /* 0x0000004748977223 */ /* 0x000fe40000000097 */
[-C--:B------:R-:W-:Y:S02]  /*37b0*/  FFMA R144, R67, R73.reuse, R144 ;  /* 0x0000004943907223 */ /* 0x080fe40000000090 */
[----:B------:R-:W-:-:S02]  /*37c0*/  FFMA R146, R63, R73, R146 ;  /* 0x000000493f927223 */ /* 0x000fc40000000092 */
[C---:B------:R-:W-:Y:S02]  /*37d0*/  FFMA R148, R73.reuse, R75, R148 ;  /* 0x0000004b49947223 */ /* 0x040fe40000000094 */
[----:B------:R-:W-:Y:S02]  /*37e0*/  FFMA R150, R73, R71, R150 ;  /* 0x0000004749967223 */ /* 0x000fe40000000096 */
[C---:B--2---:R-:W-:Y:S02]  /*37f0*/  FFMA R149, R68.reuse, R67, R149 ;  /* 0x0000004344957223 */ /* 0x044fe40000000095 */
[C---:B------:R-:W-:Y:S02]  /*3800*/  FFMA R147, R68.reuse, R63, R147 ;  /* 0x0000003f44937223 */ /* 0x040fe40000000093 */
[C---:B------:R-:W-:Y:S02]  /*3810*/  FFMA R145, R68.reuse, R75, R145 ;  /* 0x0000004b44917223 */ /* 0x040fe40000000091 */
[----:B------:R-:W-:-:S02]  /*3820*/  FFMA R141, R68, R71, R141 ;  /* 0x00000047448d7223 */ /* 0x000fc4000000008d */
[-C--:B------:R-:W-:Y:S02]  /*3830*/  FFMA R162, R67, R69.reuse, R162 ;  /* 0x0000004543a27223 */ /* 0x080fe400000000a2 */
[----:B------:R-:W-:Y:S02]  /*3840*/  FFMA R158, R63, R69, R158 ;  /* 0x000000453f9e7223 */ /* 0x000fe4000000009e */
[C---:B------:R-:W-:Y:S02]  /*3850*/  FFMA R160, R69.reuse, R75, R160 ;  /* 0x0000004b45a07223 */ /* 0x040fe400000000a0 */
[----:B------:R-:W-:Y:S02]  /*3860*/  FFMA R168, R69, R71, R168 ;  /* 0x0000004745a87223 */ /* 0x000fe400000000a8 */
[C---:B-1----:R-:W-:Y:S02]  /*3870*/  FFMA R139, R64.reuse, R67, R139 ;  /* 0x00000043408b7223 */ /* 0x042fe4000000008b */
[----:B------:R-:W-:-:S02]  /*3880*/  FFMA R137, R64, R63, R137 ;  /* 0x0000003f40897223 */ /* 0x000fc40000000089 */
[C---:B------:R-:W-:Y:S02]  /*3890*/  FFMA R135, R64.reuse, R75, R135 ;  /* 0x0000004b40877223 */ /* 0x040fe40000000087 */
[----:B------:R-:W-:Y:S02]  /*38a0*/  FFMA R133, R64, R71, R133 ;  /* 0x0000004740857223 */ /* 0x000fe40000000085 */
[-C--:B------:R-:W-:Y:S02]  /*38b0*/  FFMA R176, R67, R65.reuse, R176 ;  /* 0x0000004143b07223 */ /* 0x080fe400000000b0 */
[----:B------:R-:W-:Y:S02]  /*38c0*/  FFMA R182, R63, R65, R182 ;  /* 0x000000413fb67223 */ /* 0x000fe400000000b6 */
[C---:B------:R-:W-:Y:S02]  /*38d0*/  FFMA R184, R65.reuse, R75, R184 ;  /* 0x0000004b41b87223 */ /* 0x040fe400000000b8 */
[----:B------:R-:W-:-:S02]  /*38e0*/  FFMA R194, R65, R71, R194 ;  /* 0x0000004741c27223 */ /* 0x000fc400000000c2 */
[C---:B---3--:R-:W-:Y:S02]  /*38f0*/  FFMA R131, R60.reuse, R67, R131 ;  /* 0x000000433c837223 */ /* 0x048fe40000000083 */
[C---:B------:R-:W-:Y:S02]  /*3900*/  FFMA R129, R60.reuse, R63, R129 ;  /* 0x0000003f3c817223 */ /* 0x040fe40000000081 */
[C---:B------:R-:W-:Y:S02]  /*3910*/  FFMA R125, R60.reuse, R75, R125 ;  /* 0x0000004b3c7d7223 */ /* 0x040fe4000000007d */
[----:B------:R-:W-:Y:S02]  /*3920*/  FFMA R123, R60, R71, R123 ;  /* 0x000000473c7b7223 */ /* 0x000fe4000000007b */
[-C--:B------:R-:W-:Y:S02]  /*3930*/  FFMA R121, R67, R61.reuse, R32 ;  /* 0x0000003d43797223 */ /* 0x080fe40000000020 */
[----:B------:R-:W-:-:S02]  /*3940*/  FFMA R119, R63, R61, R34 ;  /* 0x0000003d3f777223 */ /* 0x000fc40000000022 */
[C---:B------:R-:W-:Y:S02]  /*3950*/  FFMA R117, R61.reuse, R75, R30 ;  /* 0x0000004b3d757223 */ /* 0x040fe4000000001e */
[----:B------:R-:W-:Y:S02]  /*3960*/  FFMA R115, R61, R71, R28 ;  /* 0x000000473d737223 */ /* 0x000fe4000000001c */
[C---:B------:R-:W-:Y:S02]  /*3970*/  FFMA R113, R108.reuse, R67, R113 ;  /* 0x000000436c717223 */ /* 0x040fe40000000071 */
[C---:B------:R-:W-:Y:S02]  /*3980*/  FFMA R99, R108.reuse, R63, R99 ;  /* 0x0000003f6c637223 */ /* 0x040fe40000000063 */
[C---:B------:R-:W-:Y:S02]  /*3990*/  FFMA R103, R108.reuse, R75, R103 ;  /* 0x0000004b6c677223 */ /* 0x040fe40000000067 */
[----:B------:R-:W-:-:S02]  /*39a0*/  FFMA R107, R108, R71, R107 ;  /* 0x000000476c6b7223 */ /* 0x000fc4000000006b */
[----:B------:R-:W-:Y:S02]  /*39b0*/  FFMA R109, R109, R71, R12 ;  /* 0x000000476d6d7223 */ /* 0x000fe4000000000c */
[C---:B0-----:R-:W-:Y:S02]  /*39c0*/  FFMA R97, R54.reuse, R67, R97 ;  /* 0x0000004336617223 */ /* 0x041fe40000000061 */
[----:B------:R-:W-:Y:S02]  /*39d0*/  FFMA R95, R67, R55, R66 ;  /* 0x00000037435f7223 */ /* 0x000fe40000000042 */
[C---:B------:R-:W-:Y:S02]  /*39e0*/  FFMA R93, R54.reuse, R63, R93 ;  /* 0x0000003f365d7223 */ /* 0x040fe4000000005d */
[----:B------:R-:W-:Y:S02]  /*39f0*/  FFMA R91, R63, R55, R62 ;  /* 0x000000373f5b7223 */ /* 0x000fe4000000003e */
[----:B------:R-:W-:-:S02]  /*3a00*/  FFMA R89, R54, R75, R89 ;  /* 0x0000004b36597223 */ /* 0x000fc40000000059 */
[C---:B------:R-:W-:Y:S02]  /*3a10*/  FFMA R87, R55.reuse, R75, R74 ;  /* 0x0000004b37577223 */ /* 0x040fe4000000004a */
[-C--:B------:R-:W-:Y:S02]  /*3a20*/  FFMA R85, R54, R71.reuse, R85 ;  /* 0x0000004736557223 */ /* 0x080fe40000000055 */
[----:B------:R-:W-:Y:S01]  /*3a30*/  FFMA R59, R55, R71, R70 ;  /* 0x00000047373b7223 */ /* 0x000fe20000000046 */
[----:B------:R-:W-:Y:S01]  /*3a40*/  @!P0 CALL.REL.NOINC `(.L_x_0) ;  /* 0x0000001000008944 */ /* 0x000fe20003c00000 */
[----:B------:R-:W-:Y:S05]  /*3a50*/  BRA `(.L_x_1) ;  /* 0xffffdfd000007947 */ /* 0x000fea000383ffff */
.L_x_0:
[----:B------:R-:W-:Y:S01]  /*3a60*/  @P1 CALL.REL.NOINC `(.L_x_2) ;  /* 0x0000001000001944 */ /* 0x000fe20003c00000 */
[----:B------:R-:W-:Y:S05]  /*3a70*/  BRA `(.L_x_3) ;  /* 0xffffd77000007947 */ /* 0x000fea000383ffff */
.L_x_2:
[----:B------:R-:W-:Y:S02]  /*3a80*/  SHF.R.S32.HI R3, RZ, 0x3, R4 ;  /* 0x00000003ff037819 */ /* 0x000fe40000011404 */
[C---:B------:R-:W-:Y:S02]  /*3a90*/  LOP3.LUT R0, R4.reuse, 0x1, RZ, 0xc0, !PT ;  /* 0x0000000104007812 */ /* 0x040fe400078ec0ff */
[----:B------:R-:W-:Y:S02]  /*3aa0*/  LEA R3, R3, R2, 0x4 ;  /* 0x0000000203037211 */ /* 0x000fe400078e20ff */
[----:B------:R-:W-:-:S03]  /*3ab0*/  LOP3.LUT R4, R4, 0x6, RZ, 0xc0, !PT ;  /* 0x0000000604047812 */ /* 0x000fc600078ec0ff */
[----:B------:R-:W-:Y:S01]  /*3ac0*/  IMAD R3, R3, 0x1c0, R0 ;  /* 0x000001c003037824 */ /* 0x000fe200078e0200 */
[----:B------:R-:W-:-:S03]  /*3ad0*/  SHF.R.U32.HI R9, RZ, 0x1, R4 ;  /* 0x00000001ff097819 */ /* 0x000fc60000011604 */
[----:B------:R-:W-:-:S04]  /*3ae0*/  IMAD R6, R3, 0x1c, R6 ;  /* 0x0000001c03067824 */ /* 0x000fc800078e0206 */
[----:B------:R-:W-:-:S04]  /*3af0*/  IMAD R9, R9, 0x310, R6 ;  /* 0x0000031009097824 */ /* 0x000fc800078e0206 */
[----:B------:R-:W-:-:S05]  /*3b00*/  IMAD.WIDE R8, R9, R8, c[0x0][0x170] ;  /* 0x00005c0009087625 */ /* 0x000fca00078e0208 */
[----:B------:R-:W-:Y:S04]  /*3b10*/  STG.E [R8.64], R77 ;  /* 0x0000004d08007986 */ /* 0x000fe8000c101904 */
[----:B------:R-:W-:Y:S04]  /*3b20*/  STG.E [R8.64+0x4], R196 ;  /* 0x000004c408007986 */ /* 0x000fe8000c101904 */
        /* <DEDUP_REMOVED lines=109> */
[----:B------:R-:W-:Y:S01]  /*4200*/  STG.E [R8.64+0x9e64], R59 ;  /* 0x009e643b08007986 */ /* 0x000fe2000c101904 */
[----:B------:R-:W-:Y:S05]  /*4210*/  EXIT ;  /* 0x000000000000794d */ /* 0x000fea0003800000 */
.L_x_4:
[----:B------:R-:W-:-:S00]  /*4220*/  BRA `(.L_x_4) ;  /* 0xfffffff000007947 */ /* 0x000fc0000383ffff */
[----:B------:R-:W-:-:S00]  /*4230*/  NOP ;  /* 0x0000000000007918 */ /* 0x000fc00000000000 */
        /* <DEDUP_REMOVED lines=12> */
.L_x_5:


//--------------------- .nv.shared.candidate1     --------------------------
	.section	.nv.shared.candidate1,"aw",@nobits
	.align	4
.nv.shared.candidate1:
	.zero		29184
